//
// Generated by NVIDIA NVVM Compiler
//
// Compiler Build ID: CL-36424714
// Cuda compilation tools, release 13.0, V13.0.88
// Based on NVVM 20.0.0
//

.version 9.0
.target sm_100
.address_size 64

	// .globl	_Z32test_match_all_sync_default_truei
.extern .func  (.param .b32 func_retval0) vprintf
(
	.param .b64 vprintf_param_0,
	.param .b64 vprintf_param_1
)
;
.global .align 4 .b8 match_any_sync_shared_var_arr[128];
.global .align 1 .b8 match_any_sync_updated[32];
.global .align 4 .b8 match_all_sync_shared_var_arr[128];
.global .align 1 .b8 match_all_sync_updated[32];
.global .align 4 .u32 val;
.global .align 1 .b8 $str[19] = {84, 104, 114, 101, 97, 100, 32, 37, 100, 32, 102, 97, 105, 108, 101, 100, 46, 10};
.global .align 1 .b8 $str$1[36] = {68, 101, 102, 97, 117, 108, 116, 32, 116, 104, 114, 101, 97, 100, 32, 37, 100, 32, 102, 105, 110, 97, 108, 32, 118, 97, 108, 117, 101, 32, 61, 32, 37, 100, 10};
.global .align 1 .b8 $str$2[35] = {67, 117, 115, 116, 111, 109, 32, 116, 104, 114, 101, 97, 100, 32, 37, 100, 32, 102, 105, 110, 97, 108, 32, 118, 97, 108, 117, 101, 32, 61, 32, 37, 100, 10};

.visible .entry _Z32test_match_all_sync_default_truei(
	.param .u32 _Z32test_match_all_sync_default_truei_param_0
)
{
	.local .align 8 .b8 	__local_depot0[8];
	.reg .b64 	%SP;
	.reg .b64 	%SPL;
	.reg .pred 	%p<5>;
	.reg .b32 	%r<6>;
	.reg .b64 	%rd<5>;

	mov.u64 	%SPL, __local_depot0;
	cvta.local.u64 	%SP, %SPL;
	ld.param.u32 	%r1, [_Z32test_match_all_sync_default_truei_param_0];
	match.all.sync.b32 	%r2|%p1, %r1, -1;
	setp.eq.s32 	%p3, %r2, -1;
	and.pred  	%p4, %p3, %p1;
	@%p4 bra 	$L__BB0_2;
	add.u64 	%rd1, %SP, 0;
	add.u64 	%rd2, %SPL, 0;
	mov.u32 	%r3, %tid.x;
	st.local.u32 	[%rd2], %r3;
	mov.u64 	%rd3, $str;
	cvta.global.u64 	%rd4, %rd3;
	{ // callseq 0, 0
	.param .b64 param0;
	st.param.b64 	[param0], %rd4;
	.param .b64 param1;
	st.param.b64 	[param1], %rd1;
	.param .b32 retval0;
	call.uni (retval0), 
	vprintf, 
	(
	param0, 
	param1
	);
	ld.param.b32 	%r4, [retval0];
	} // callseq 0
$L__BB0_2:
	ret;

}
	// .globl	_Z31test_match_all_sync_custom_truei
.visible .entry _Z31test_match_all_sync_custom_truei(
	.param .u32 _Z31test_match_all_sync_custom_truei_param_0
)
{
	.reg .b16 	%rs<2>;
	.reg .b32 	%r<3>;
	.reg .b64 	%rd<7>;

	ld.param.u32 	%r1, [_Z31test_match_all_sync_custom_truei_param_0];
	mov.u32 	%r2, %tid.x;
	cvt.u64.u32 	%rd1, %r2;
	mul.wide.u32 	%rd2, %r2, 4;
	mov.u64 	%rd3, match_all_sync_shared_var_arr;
	add.s64 	%rd4, %rd3, %rd2;
	st.global.u32 	[%rd4], %r1;
	mov.u64 	%rd5, match_all_sync_updated;
	add.s64 	%rd6, %rd5, %rd1;
	mov.b16 	%rs1, 1;
	st.global.u8 	[%rd6], %rs1;
	ret;

}
	// .globl	_Z33test_match_all_sync_default_falsev
.visible .entry _Z33test_match_all_sync_default_falsev()
{
	.local .align 8 .b8 	__local_depot2[8];
	.reg .b64 	%SP;
	.reg .b64 	%SPL;
	.reg .pred 	%p<6>;
	.reg .b32 	%r<7>;
	.reg .b64 	%rd<5>;

	mov.u64 	%SPL, __local_depot2;
	cvta.local.u64 	%SP, %SPL;
	atom.global.add.u32 	%r1, [val], 1;
	ld.global.u32 	%r2, [val];
	match.all.sync.b32 	%r3|%p1, %r2, -1;
	not.pred 	%p3, %p1;
	setp.eq.s32 	%p4, %r3, 0;
	and.pred  	%p5, %p4, %p3;
	@%p5 bra 	$L__BB2_2;
	add.u64 	%rd1, %SP, 0;
	add.u64 	%rd2, %SPL, 0;
	mov.u32 	%r4, %tid.x;
	st.local.u32 	[%rd2], %r4;
	mov.u64 	%rd3, $str;
	cvta.global.u64 	%rd4, %rd3;
	{ // callseq 1, 0
	.param .b64 param0;
	st.param.b64 	[param0], %rd4;
	.param .b64 param1;
	st.param.b64 	[param1], %rd1;
	.param .b32 retval0;
	call.uni (retval0), 
	vprintf, 
	(
	param0, 
	param1
	);
	ld.param.b32 	%r5, [retval0];
	} // callseq 1
$L__BB2_2:
	ret;

}
	// .globl	_Z32test_match_all_sync_custom_falsev
.visible .entry _Z32test_match_all_sync_custom_falsev()
{
	.local .align 8 .b8 	__local_depot3[8];
	.reg .b64 	%SP;
	.reg .b64 	%SPL;
	.reg .b16 	%rs<2>;
	.reg .b32 	%r<6>;
	.reg .b64 	%rd<11>;

	mov.u64 	%SPL, __local_depot3;
	cvta.local.u64 	%SP, %SPL;
	add.u64 	%rd1, %SP, 0;
	add.u64 	%rd2, %SPL, 0;
	atom.global.add.u32 	%r1, [val], 1;
	ld.global.u32 	%r2, [val];
	mov.u32 	%r3, %tid.x;
	cvt.u64.u32 	%rd3, %r3;
	mul.wide.u32 	%rd4, %r3, 4;
	mov.u64 	%rd5, match_all_sync_shared_var_arr;
	add.s64 	%rd6, %rd5, %rd4;
	st.global.u32 	[%rd6], %r2;
	mov.u64 	%rd7, match_all_sync_updated;
	add.s64 	%rd8, %rd7, %rd3;
	mov.b16 	%rs1, 1;
	st.global.u8 	[%rd8], %rs1;
	st.local.u32 	[%rd2], %r3;
	mov.u64 	%rd9, $str;
	cvta.global.u64 	%rd10, %rd9;
	{ // callseq 2, 0
	.param .b64 param0;
	st.param.b64 	[param0], %rd10;
	.param .b64 param1;
	st.param.b64 	[param1], %rd1;
	.param .b32 retval0;
	call.uni (retval0), 
	vprintf, 
	(
	param0, 
	param1
	);
	ld.param.b32 	%r4, [retval0];
	} // callseq 2
	ret;

}
	// .globl	_Z34test_match_any_sync_default_simplev
.visible .entry _Z34test_match_any_sync_default_simplev()
{
	.local .align 8 .b8 	__local_depot4[8];
	.reg .b64 	%SP;
	.reg .b64 	%SPL;
	.reg .b32 	%r<5>;
	.reg .b64 	%rd<5>;

	mov.u64 	%SPL, __local_depot4;
	cvta.local.u64 	%SP, %SPL;
	add.u64 	%rd1, %SP, 0;
	add.u64 	%rd2, %SPL, 0;
	match.any.sync.b32 	%r1, 0, -1;
	mov.u32 	%r2, %tid.x;
	st.local.v2.u32 	[%rd2], {%r2, %r1};
	mov.u64 	%rd3, $str$1;
	cvta.global.u64 	%rd4, %rd3;
	{ // callseq 3, 0
	.param .b64 param0;
	st.param.b64 	[param0], %rd4;
	.param .b64 param1;
	st.param.b64 	[param1], %rd1;
	.param .b32 retval0;
	call.uni (retval0), 
	vprintf, 
	(
	param0, 
	param1
	);
	ld.param.b32 	%r3, [retval0];
	} // callseq 3
	ret;

}
	// .globl	_Z33test_match_any_sync_custom_simplev
.visible .entry _Z33test_match_any_sync_custom_simplev()
{
	.local .align 8 .b8 	__local_depot5[8];
	.reg .b64 	%SP;
	.reg .b64 	%SPL;
	.reg .b16 	%rs<2>;
	.reg .b32 	%r<6>;
	.reg .b64 	%rd<11>;

	mov.u64 	%SPL, __local_depot5;
	cvta.local.u64 	%SP, %SPL;
	mov.u32 	%r1, %tid.x;
	cvt.u64.u32 	%rd1, %r1;
	mul.wide.u32 	%rd2, %r1, 4;
	mov.u64 	%rd3, match_any_sync_shared_var_arr;
	add.s64 	%rd4, %rd3, %rd2;
	mov.b32 	%r2, 0;
	st.global.u32 	[%rd4], %r2;
	mov.u64 	%rd5, match_any_sync_updated;
	add.s64 	%rd6, %rd5, %rd1;
	mov.b16 	%rs1, 1;
	st.global.u8 	[%rd6], %rs1;
	add.u64 	%rd7, %SP, 0;
	add.u64 	%rd8, %SPL, 0;
	mov.b32 	%r3, -1;
	st.local.v2.u32 	[%rd8], {%r1, %r3};
	mov.u64 	%rd9, $str$2;
	cvta.global.u64 	%rd10, %rd9;
	{ // callseq 4, 0
	.param .b64 param0;
	st.param.b64 	[param0], %rd10;
	.param .b64 param1;
	st.param.b64 	[param1], %rd7;
	.param .b32 retval0;
	call.uni (retval0), 
	vprintf, 
	(
	param0, 
	param1
	);
	ld.param.b32 	%r4, [retval0];
	} // callseq 4
	ret;

}
	// .globl	_Z37test_match_any_sync_default_alternatev
.visible .entry _Z37test_match_any_sync_default_alternatev()
{
	.local .align 8 .b8 	__local_depot6[8];
	.reg .b64 	%SP;
	.reg .b64 	%SPL;
	.reg .b16 	%rs<5>;
	.reg .b32 	%r<6>;
	.reg .b64 	%rd<5>;

	mov.u64 	%SPL, __local_depot6;
	cvta.local.u64 	%SP, %SPL;
	add.u64 	%rd1, %SP, 0;
	add.u64 	%rd2, %SPL, 0;
	mov.u32 	%r1, %tid.x;
	cvt.u16.u32 	%rs1, %r1;
	mul.hi.u16 	%rs2, %rs1, 21846;
	mul.lo.s16 	%rs3, %rs2, 3;
	sub.s16 	%rs4, %rs1, %rs3;
	cvt.u32.u16 	%r2, %rs4;
	match.any.sync.b32 	%r3, %r2, -1;
	st.local.v2.u32 	[%rd2], {%r1, %r3};
	mov.u64 	%rd3, $str$1;
	cvta.global.u64 	%rd4, %rd3;
	{ // callseq 5, 0
	.param .b64 param0;
	st.param.b64 	[param0], %rd4;
	.param .b64 param1;
	st.param.b64 	[param1], %rd1;
	.param .b32 retval0;
	call.uni (retval0), 
	vprintf, 
	(
	param0, 
	param1
	);
	ld.param.b32 	%r4, [retval0];
	} // callseq 5
	ret;

}
	// .globl	_Z36test_match_any_sync_custom_alternatev
.visible .entry _Z36test_match_any_sync_custom_alternatev()
{
	.local .align 8 .b8 	__local_depot7[8];
	.reg .b64 	%SP;
	.reg .b64 	%SPL;
	.reg .b16 	%rs<6>;
	.reg .b32 	%r<6>;
	.reg .b64 	%rd<11>;

	mov.u64 	%SPL, __local_depot7;
	cvta.local.u64 	%SP, %SPL;
	mov.u32 	%r1, %tid.x;
	cvt.u16.u32 	%rs1, %r1;
	mul.hi.u16 	%rs2, %rs1, 21846;
	mul.lo.s16 	%rs3, %rs2, 3;
	sub.s16 	%rs4, %rs1, %rs3;
	cvt.u32.u16 	%r2, %rs4;
	cvt.u64.u32 	%rd1, %r1;
	mul.wide.u32 	%rd2, %r1, 4;
	mov.u64 	%rd3, match_any_sync_shared_var_arr;
	add.s64 	%rd4, %rd3, %rd2;
	st.global.u32 	[%rd4], %r2;
	mov.u64 	%rd5, match_any_sync_updated;
	add.s64 	%rd6, %rd5, %rd1;
	mov.b16 	%rs5, 1;
	st.global.u8 	[%rd6], %rs5;
	add.u64 	%rd7, %SP, 0;
	add.u64 	%rd8, %SPL, 0;
	mov.b32 	%r3, -1;
	st.local.v2.u32 	[%rd8], {%r1, %r3};
	mov.u64 	%rd9, $str$2;
	cvta.global.u64 	%rd10, %rd9;
	{ // callseq 6, 0
	.param .b64 param0;
	st.param.b64 	[param0], %rd10;
	.param .b64 param1;
	st.param.b64 	[param1], %rd7;
	.param .b32 retval0;
	call.uni (retval0), 
	vprintf, 
	(
	param0, 
	param1
	);
	ld.param.b32 	%r4, [retval0];
	} // callseq 6
	ret;

}
	// .globl	_Z34test_match_any_sync_default_uniquev
.visible .entry _Z34test_match_any_sync_default_uniquev()
{
	.local .align 8 .b8 	__local_depot8[8];
	.reg .b64 	%SP;
	.reg .b64 	%SPL;
	.reg .b32 	%r<7>;
	.reg .b64 	%rd<5>;

	mov.u64 	%SPL, __local_depot8;
	cvta.local.u64 	%SP, %SPL;
	add.u64 	%rd1, %SP, 0;
	add.u64 	%rd2, %SPL, 0;
	atom.global.add.u32 	%r1, [val], 1;
	ld.global.u32 	%r2, [val];
	match.any.sync.b32 	%r3, %r2, -1;
	mov.u32 	%r4, %tid.x;
	st.local.v2.u32 	[%rd2], {%r4, %r3};
	mov.u64 	%rd3, $str$1;
	cvta.global.u64 	%rd4, %rd3;
	{ // callseq 7, 0
	.param .b64 param0;
	st.param.b64 	[param0], %rd4;
	.param .b64 param1;
	st.param.b64 	[param1], %rd1;
	.param .b32 retval0;
	call.uni (retval0), 
	vprintf, 
	(
	param0, 
	param1
	);
	ld.param.b32 	%r5, [retval0];
	} // callseq 7
	ret;

}
	// .globl	_Z33test_match_any_sync_custom_uniquev
.visible .entry _Z33test_match_any_sync_custom_uniquev()
{
	.local .align 8 .b8 	__local_depot9[8];
	.reg .b64 	%SP;
	.reg .b64 	%SPL;
	.reg .b16 	%rs<2>;
	.reg .b32 	%r<7>;
	.reg .b64 	%rd<11>;

	mov.u64 	%SPL, __local_depot9;
	cvta.local.u64 	%SP, %SPL;
	atom.global.add.u32 	%r1, [val], 1;
	ld.global.u32 	%r2, [val];
	mov.u32 	%r3, %tid.x;
	cvt.u64.u32 	%rd1, %r3;
	mul.wide.u32 	%rd2, %r3, 4;
	mov.u64 	%rd3, match_any_sync_shared_var_arr;
	add.s64 	%rd4, %rd3, %rd2;
	st.global.u32 	[%rd4], %r2;
	mov.u64 	%rd5, match_any_sync_updated;
	add.s64 	%rd6, %rd5, %rd1;
	mov.b16 	%rs1, 1;
	st.global.u8 	[%rd6], %rs1;
	add.u64 	%rd7, %SP, 0;
	add.u64 	%rd8, %SPL, 0;
	mov.b32 	%r4, -1;
	st.local.v2.u32 	[%rd8], {%r3, %r4};
	mov.u64 	%rd9, $str$2;
	cvta.global.u64 	%rd10, %rd9;
	{ // callseq 8, 0
	.param .b64 param0;
	st.param.b64 	[param0], %rd10;
	.param .b64 param1;
	st.param.b64 	[param1], %rd7;
	.param .b32 retval0;
	call.uni (retval0), 
	vprintf, 
	(
	param0, 
	param1
	);
	ld.param.b32 	%r5, [retval0];
	} // callseq 8
	ret;

}


// ===== COMPILED SASS (sm_100) =====

	.target	sm_100

	.elftype	@"ET_EXEC"


//--------------------- .note.nv.tkinfo           --------------------------
	.section	.note.nv.tkinfo,"",@"SHT_NOTE"
	.sectionflags	@"SHF_NOTE_NV_TKINFO"
	.tkinfo
        /*0018*/ 	.word	0x00000002
        /*0030*/ 	.string	""
        /*0030*/ 	.string	"ptxas"
        /*0030*/ 	.string	"Cuda compilation tools, release 13.0, V13.0.88"
        /*0030*/ 	.string	"Build cuda_13.0.r13.0/compiler.36424714_0"
        /*0030*/ 	.string	"-arch sm_100 -m 64 "



//--------------------- .note.nv.cuinfo           --------------------------
	.section	.note.nv.cuinfo,"",@"SHT_NOTE"
	.sectionflags	@"SHF_NOTE_NV_CUINFO"
        /*0018*/ 	.short	0x0002
        /*001a*/ 	.short	0x0064
        /*001c*/ 	.short	0x0082
	.zero		2


//--------------------- .nv.info                  --------------------------
	.section	.nv.info,"",@"SHT_CUDA_INFO"
	.align	4


	//----- nvinfo : EIATTR_REGCOUNT
	.align		4
        /*0000*/ 	.byte	0x04, 0x2f
        /*0002*/ 	.short	(.L_9 - .L_8)
	.align		4
.L_8:
        /*0004*/ 	.word	index@(_Z32test_match_all_sync_default_truei)
        /*0008*/ 	.word	0x00000018


	//----- nvinfo : EIATTR_FRAME_SIZE
	.align		4
.L_9:
        /*000c*/ 	.byte	0x04, 0x11
        /*000e*/ 	.short	(.L_11 - .L_10)
	.align		4
.L_10:
        /*0010*/ 	.word	index@(_Z32test_match_all_sync_default_truei)
        /*0014*/ 	.word	0x00000008


	//----- nvinfo : EIATTR_REGCOUNT
	.align		4
.L_11:
        /*0018*/ 	.byte	0x04, 0x2f
        /*001a*/ 	.short	(.L_13 - .L_12)
	.align		4
.L_12:
        /*001c*/ 	.word	index@(_Z31test_match_all_sync_custom_truei)
        /*0020*/ 	.word	0x0000000a


	//----- nvinfo : EIATTR_FRAME_SIZE
	.align		4
.L_13:
        /*0024*/ 	.byte	0x04, 0x11
        /*0026*/ 	.short	(.L_15 - .L_14)
	.align		4
.L_14:
        /*0028*/ 	.word	index@(_Z31test_match_all_sync_custom_truei)
        /*002c*/ 	.word	0x00000000


	//----- nvinfo : EIATTR_REGCOUNT
	.align		4
.L_15:
        /*0030*/ 	.byte	0x04, 0x2f
        /*0032*/ 	.short	(.L_17 - .L_16)
	.align		4
.L_16:
        /*0034*/ 	.word	index@(_Z33test_match_all_sync_default_falsev)
        /*0038*/ 	.word	0x00000018


	//----- nvinfo : EIATTR_FRAME_SIZE
	.align		4
.L_17:
        /*003c*/ 	.byte	0x04, 0x11
        /*003e*/ 	.short	(.L_19 - .L_18)
	.align		4
.L_18:
        /*0040*/ 	.word	index@(_Z33test_match_all_sync_default_falsev)
        /*0044*/ 	.word	0x00000008


	//----- nvinfo : EIATTR_REGCOUNT
	.align		4
.L_19:
        /*0048*/ 	.byte	0x04, 0x2f
        /*004a*/ 	.short	(.L_21 - .L_20)
	.align		4
.L_20:
        /*004c*/ 	.word	index@(_Z32test_match_all_sync_custom_falsev)
        /*0050*/ 	.word	0x00000018


	//----- nvinfo : EIATTR_FRAME_SIZE
	.align		4
.L_21:
        /*0054*/ 	.byte	0x04, 0x11
        /*0056*/ 	.short	(.L_23 - .L_22)
	.align		4
.L_22:
        /*0058*/ 	.word	index@(_Z32test_match_all_sync_custom_falsev)
        /*005c*/ 	.word	0x00000008


	//----- nvinfo : EIATTR_REGCOUNT
	.align		4
.L_23:
        /*0060*/ 	.byte	0x04, 0x2f
        /*0062*/ 	.short	(.L_25 - .L_24)
	.align		4
.L_24:
        /*0064*/ 	.word	index@(_Z34test_match_any_sync_default_simplev)
        /*0068*/ 	.word	0x00000018


	//----- nvinfo : EIATTR_FRAME_SIZE
	.align		4
.L_25:
        /*006c*/ 	.byte	0x04, 0x11
        /*006e*/ 	.short	(.L_27 - .L_26)
	.align		4
.L_26:
        /*0070*/ 	.word	index@(_Z34test_match_any_sync_default_simplev)
        /*0074*/ 	.word	0x00000008


	//----- nvinfo : EIATTR_REGCOUNT
	.align		4
.L_27:
        /*0078*/ 	.byte	0x04, 0x2f
        /*007a*/ 	.short	(.L_29 - .L_28)
	.align		4
.L_28:
        /*007c*/ 	.word	index@(_Z33test_match_any_sync_custom_simplev)
        /*0080*/ 	.word	0x00000018


	//----- nvinfo : EIATTR_FRAME_SIZE
	.align		4
.L_29:
        /*0084*/ 	.byte	0x04, 0x11
        /*0086*/ 	.short	(.L_31 - .L_30)
	.align		4
.L_30:
        /*0088*/ 	.word	index@(_Z33test_match_any_sync_custom_simplev)
        /*008c*/ 	.word	0x00000008


	//----- nvinfo : EIATTR_REGCOUNT
	.align		4
.L_31:
        /*0090*/ 	.byte	0x04, 0x2f
        /*0092*/ 	.short	(.L_33 - .L_32)
	.align		4
.L_32:
        /*0094*/ 	.word	index@(_Z37test_match_any_sync_default_alternatev)
        /*0098*/ 	.word	0x00000018


	//----- nvinfo : EIATTR_FRAME_SIZE
	.align		4
.L_33:
        /*009c*/ 	.byte	0x04, 0x11
        /*009e*/ 	.short	(.L_35 - .L_34)
	.align		4
.L_34:
        /*00a0*/ 	.word	index@(_Z37test_match_any_sync_default_alternatev)
        /*00a4*/ 	.word	0x00000008


	//----- nvinfo : EIATTR_REGCOUNT
	.align		4
.L_35:
        /*00a8*/ 	.byte	0x04, 0x2f
        /*00aa*/ 	.short	(.L_37 - .L_36)
	.align		4
.L_36:
        /*00ac*/ 	.word	index@(_Z36test_match_any_sync_custom_alternatev)
        /*00b0*/ 	.word	0x00000018


	//----- nvinfo : EIATTR_FRAME_SIZE
	.align		4
.L_37:
        /*00b4*/ 	.byte	0x04, 0x11
        /*00b6*/ 	.short	(.L_39 - .L_38)
	.align		4
.L_38:
        /*00b8*/ 	.word	index@(_Z36test_match_any_sync_custom_alternatev)
        /*00bc*/ 	.word	0x00000008


	//----- nvinfo : EIATTR_REGCOUNT
	.align		4
.L_39:
        /*00c0*/ 	.byte	0x04, 0x2f
        /*00c2*/ 	.short	(.L_41 - .L_40)
	.align		4
.L_40:
        /*00c4*/ 	.word	index@(_Z34test_match_any_sync_default_uniquev)
        /*00c8*/ 	.word	0x00000018


	//----- nvinfo : EIATTR_FRAME_SIZE
	.align		4
.L_41:
        /*00cc*/ 	.byte	0x04, 0x11
        /*00ce*/ 	.short	(.L_43 - .L_42)
	.align		4
.L_42:
        /*00d0*/ 	.word	index@(_Z34test_match_any_sync_default_uniquev)
        /*00d4*/ 	.word	0x00000008


	//----- nvinfo : EIATTR_REGCOUNT
	.align		4
.L_43:
        /*00d8*/ 	.byte	0x04, 0x2f
        /*00da*/ 	.short	(.L_45 - .L_44)
	.align		4
.L_44:
        /*00dc*/ 	.word	index@(_Z33test_match_any_sync_custom_uniquev)
        /*00e0*/ 	.word	0x00000018


	//----- nvinfo : EIATTR_FRAME_SIZE
	.align		4
.L_45:
        /*00e4*/ 	.byte	0x04, 0x11
        /*00e6*/ 	.short	(.L_47 - .L_46)
	.align		4
.L_46:
        /*00e8*/ 	.word	index@(_Z33test_match_any_sync_custom_uniquev)
        /*00ec*/ 	.word	0x00000008


	//----- nvinfo : EIATTR_MIN_STACK_SIZE
	.align		4
.L_47:
        /*00f0*/ 	.byte	0x04, 0x12
        /*00f2*/ 	.short	(.L_49 - .L_48)
	.align		4
.L_48:
        /*00f4*/ 	.word	index@(_Z33test_match_any_sync_custom_uniquev)
        /*00f8*/ 	.word	0x00000008


	//----- nvinfo : EIATTR_MIN_STACK_SIZE
	.align		4
.L_49:
        /*00fc*/ 	.byte	0x04, 0x12
        /*00fe*/ 	.short	(.L_51 - .L_50)
	.align		4
.L_50:
        /*0100*/ 	.word	index@(_Z34test_match_any_sync_default_uniquev)
        /*0104*/ 	.word	0x00000008


	//----- nvinfo : EIATTR_MIN_STACK_SIZE
	.align		4
.L_51:
        /*0108*/ 	.byte	0x04, 0x12
        /*010a*/ 	.short	(.L_53 - .L_52)
	.align		4
.L_52:
        /*010c*/ 	.word	index@(_Z36test_match_any_sync_custom_alternatev)
        /*0110*/ 	.word	0x00000008


	//----- nvinfo : EIATTR_MIN_STACK_SIZE
	.align		4
.L_53:
        /*0114*/ 	.byte	0x04, 0x12
        /*0116*/ 	.short	(.L_55 - .L_54)
	.align		4
.L_54:
        /*0118*/ 	.word	index@(_Z37test_match_any_sync_default_alternatev)
        /*011c*/ 	.word	0x00000008


	//----- nvinfo : EIATTR_MIN_STACK_SIZE
	.align		4
.L_55:
        /*0120*/ 	.byte	0x04, 0x12
        /*0122*/ 	.short	(.L_57 - .L_56)
	.align		4
.L_56:
        /*0124*/ 	.word	index@(_Z33test_match_any_sync_custom_simplev)
        /*0128*/ 	.word	0x00000008


	//----- nvinfo : EIATTR_MIN_STACK_SIZE
	.align		4
.L_57:
        /*012c*/ 	.byte	0x04, 0x12
        /*012e*/ 	.short	(.L_59 - .L_58)
	.align		4
.L_58:
        /*0130*/ 	.word	index@(_Z34test_match_any_sync_default_simplev)
        /*0134*/ 	.word	0x00000008


	//----- nvinfo : EIATTR_MIN_STACK_SIZE
	.align		4
.L_59:
        /*0138*/ 	.byte	0x04, 0x12
        /*013a*/ 	.short	(.L_61 - .L_60)
	.align		4
.L_60:
        /*013c*/ 	.word	index@(_Z32test_match_all_sync_custom_falsev)
        /*0140*/ 	.word	0x00000008


	//----- nvinfo : EIATTR_MIN_STACK_SIZE
	.align		4
.L_61:
        /*0144*/ 	.byte	0x04, 0x12
        /*0146*/ 	.short	(.L_63 - .L_62)
	.align		4
.L_62:
        /*0148*/ 	.word	index@(_Z33test_match_all_sync_default_falsev)
        /*014c*/ 	.word	0x00000008


	//----- nvinfo : EIATTR_MIN_STACK_SIZE
	.align		4
.L_63:
        /*0150*/ 	.byte	0x04, 0x12
        /*0152*/ 	.short	(.L_65 - .L_64)
	.align		4
.L_64:
        /*0154*/ 	.word	index@(_Z31test_match_all_sync_custom_truei)
        /*0158*/ 	.word	0x00000000


	//----- nvinfo : EIATTR_MIN_STACK_SIZE
	.align		4
.L_65:
        /*015c*/ 	.byte	0x04, 0x12
        /*015e*/ 	.short	(.L_67 - .L_66)
	.align		4
.L_66:
        /*0160*/ 	.word	index@(_Z32test_match_all_sync_default_truei)
        /*0164*/ 	.word	0x00000008
.L_67:


//--------------------- .nv.compat                --------------------------
	.section	.nv.compat,"",@"SHT_CUDA_COMPAT_INFO"
	.align	4
        /*0000*/ 	.byte	0x02, 0x09, 0x00, 0x00, 0x02, 0x02, 0x01, 0x00, 0x02, 0x05, 0x05, 0x00, 0x03, 0x07, 0x01, 0x01
        /*0010*/ 	.byte	0x02, 0x03, 0x00, 0x00, 0x02, 0x06, 0x01, 0x00, 0x04, 0x0b, 0x08, 0x00, 0x09, 0x00, 0x00, 0x00
        /*0020*/ 	.byte	0x00, 0x00, 0x00, 0x00


//--------------------- .nv.info._Z33test_match_any_sync_custom_uniquev --------------------------
	.section	.nv.info._Z33test_match_any_sync_custom_uniquev,"",@"SHT_CUDA_INFO"
	.sectionflags	@""
	.align	4


	//----- nvinfo : EIATTR_CUDA_API_VERSION
	.align		4
        /*0000*/ 	.byte	0x04, 0x37
        /*0002*/ 	.short	(.L_69 - .L_68)
.L_68:
        /*0004*/ 	.word	0x00000082


	//----- nvinfo : EIATTR_SPARSE_MMA_MASK
	.align		4
.L_69:
        /*0008*/ 	.byte	0x03, 0x50
        /*000a*/ 	.short	0x0000


	//----- nvinfo : EIATTR_MAXREG_COUNT
	.align		4
        /*000c*/ 	.byte	0x03, 0x1b
        /*000e*/ 	.short	0x00ff


	//----- nvinfo : EIATTR_EXTERNS
	.align		4
        /*0010*/ 	.byte	0x04, 0x0f
        /*0012*/ 	.short	(.L_71 - .L_70)


	//   ....[0]....
	.align		4
.L_70:
        /*0014*/ 	.word	index@(vprintf)


	//----- nvinfo : EIATTR_MERCURY_ISA_VERSION
	.align		4
.L_71:
        /*0018*/ 	.byte	0x03, 0x5f
        /*001a*/ 	.short	0x0101


	//----- nvinfo : EIATTR_INT_WARP_WIDE_INSTR_OFFSETS
	.align		4
        /*001c*/ 	.byte	0x04, 0x31
        /*001e*/ 	.short	(.L_73 - .L_72)


	//   ....[0]....
.L_72:
        /*0020*/ 	.word	0x00000030


	//----- nvinfo : EIATTR_VRC_CTA_INIT_COUNT
	.align		4
.L_73:
        /*0024*/ 	.byte	0x02, 0x4a
	.zero		1
	.zero		1


	//----- nvinfo : EIATTR_SYSCALL_OFFSETS
	.align		4
        /*0028*/ 	.byte	0x04, 0x46
        /*002a*/ 	.short	(.L_75 - .L_74)


	//   ....[0]....
.L_74:
        /*002c*/ 	.word	0x00000210


	//----- nvinfo : EIATTR_EXIT_INSTR_OFFSETS
	.align		4
.L_75:
        /*0030*/ 	.byte	0x04, 0x1c
        /*0032*/ 	.short	(.L_77 - .L_76)


	//   ....[0]....
.L_76:
        /*0034*/ 	.word	0x00000220


	//----- nvinfo : EIATTR_SW_WAR
	.align		4
.L_77:
        /*0038*/ 	.byte	0x04, 0x36
        /*003a*/ 	.short	(.L_79 - .L_78)
.L_78:
        /*003c*/ 	.word	0x00000008
.L_79:


//--------------------- .nv.info._Z34test_match_any_sync_default_uniquev --------------------------
	.section	.nv.info._Z34test_match_any_sync_default_uniquev,"",@"SHT_CUDA_INFO"
	.sectionflags	@""
	.align	4


	//----- nvinfo : EIATTR_CUDA_API_VERSION
	.align		4
        /*0000*/ 	.byte	0x04, 0x37
        /*0002*/ 	.short	(.L_81 - .L_80)
.L_80:
        /*0004*/ 	.word	0x00000082


	//----- nvinfo : EIATTR_SPARSE_MMA_MASK
	.align		4
.L_81:
        /*0008*/ 	.byte	0x03, 0x50
        /*000a*/ 	.short	0x0000


	//----- nvinfo : EIATTR_MAXREG_COUNT
	.align		4
        /*000c*/ 	.byte	0x03, 0x1b
        /*000e*/ 	.short	0x00ff


	//----- nvinfo : EIATTR_EXTERNS
	.align		4
        /*0010*/ 	.byte	0x04, 0x0f
        /*0012*/ 	.short	(.L_83 - .L_82)


	//   ....[0]....
	.align		4
.L_82:
        /*0014*/ 	.word	index@(vprintf)


	//----- nvinfo : EIATTR_MERCURY_ISA_VERSION
	.align		4
.L_83:
        /*0018*/ 	.byte	0x03, 0x5f
        /*001a*/ 	.short	0x0101


	//----- nvinfo : EIATTR_INT_WARP_WIDE_INSTR_OFFSETS
	.align		4
        /*001c*/ 	.byte	0x04, 0x31
        /*001e*/ 	.short	(.L_85 - .L_84)


	//   ....[0]....
.L_84:
        /*0020*/ 	.word	0x00000030


	//----- nvinfo : EIATTR_COOP_GROUP_MASK_REGIDS
	.align		4
.L_85:
        /*0024*/ 	.byte	0x04, 0x29
        /*0026*/ 	.short	(.L_87 - .L_86)


	//   ....[0]....
.L_86:
        /*0028*/ 	.word	0xffffffff


	//----- nvinfo : EIATTR_COOP_GROUP_INSTR_OFFSETS
	.align		4
.L_87:
        /*002c*/ 	.byte	0x04, 0x28
        /*002e*/ 	.short	(.L_89 - .L_88)


	//   ....[0]....
.L_88:
        /*0030*/ 	.word	0x00000150


	//----- nvinfo : EIATTR_VRC_CTA_INIT_COUNT
	.align		4
.L_89:
        /*0034*/ 	.byte	0x02, 0x4a
	.zero		1
	.zero		1


	//----- nvinfo : EIATTR_SYSCALL_OFFSETS
	.align		4
        /*0038*/ 	.byte	0x04, 0x46
        /*003a*/ 	.short	(.L_91 - .L_90)


	//   ....[0]....
.L_90:
        /*003c*/ 	.word	0x00000180


	//----- nvinfo : EIATTR_EXIT_INSTR_OFFSETS
	.align		4
.L_91:
        /*0040*/ 	.byte	0x04, 0x1c
        /*0042*/ 	.short	(.L_93 - .L_92)


	//   ....[0]....
.L_92:
        /*0044*/ 	.word	0x00000190


	//----- nvinfo : EIATTR_SW_WAR
	.align		4
.L_93:
        /*0048*/ 	.byte	0x04, 0x36
        /*004a*/ 	.short	(.L_95 - .L_94)
.L_94:
        /*004c*/ 	.word	0x00000008
.L_95:


//--------------------- .nv.info._Z36test_match_any_sync_custom_alternatev --------------------------
	.section	.nv.info._Z36test_match_any_sync_custom_alternatev,"",@"SHT_CUDA_INFO"
	.sectionflags	@""
	.align	4


	//----- nvinfo : EIATTR_CUDA_API_VERSION
	.align		4
        /*0000*/ 	.byte	0x04, 0x37
        /*0002*/ 	.short	(.L_97 - .L_96)
.L_96:
        /*0004*/ 	.word	0x00000082


	//----- nvinfo : EIATTR_SPARSE_MMA_MASK
	.align		4
.L_97:
        /*0008*/ 	.byte	0x03, 0x50
        /*000a*/ 	.short	0x0000


	//----- nvinfo : EIATTR_MAXREG_COUNT
	.align		4
        /*000c*/ 	.byte	0x03, 0x1b
        /*000e*/ 	.short	0x00ff


	//----- nvinfo : EIATTR_EXTERNS
	.align		4
        /*0010*/ 	.byte	0x04, 0x0f
        /*0012*/ 	.short	(.L_99 - .L_98)


	//   ....[0]....
	.align		4
.L_98:
        /*0014*/ 	.word	index@(vprintf)


	//----- nvinfo : EIATTR_MERCURY_ISA_VERSION
	.align		4
.L_99:
        /*0018*/ 	.byte	0x03, 0x5f
        /*001a*/ 	.short	0x0101


	//----- nvinfo : EIATTR_VRC_CTA_INIT_COUNT
	.align		4
        /*001c*/ 	.byte	0x02, 0x4a
	.zero		1
	.zero		1


	//----- nvinfo : EIATTR_SYSCALL_OFFSETS
	.align		4
        /*0020*/ 	.byte	0x04, 0x46
        /*0022*/ 	.short	(.L_101 - .L_100)


	//   ....[0]....
.L_100:
        /*0024*/ 	.word	0x00000210


	//----- nvinfo : EIATTR_EXIT_INSTR_OFFSETS
	.align		4
.L_101:
        /*0028*/ 	.byte	0x04, 0x1c
        /*002a*/ 	.short	(.L_103 - .L_102)


	//   ....[0]....
.L_102:
        /*002c*/ 	.word	0x00000220


	//----- nvinfo : EIATTR_SW_WAR
	.align		4
.L_103:
        /*0030*/ 	.byte	0x04, 0x36
        /*0032*/ 	.short	(.L_105 - .L_104)
.L_104:
        /*0034*/ 	.word	0x00000008
.L_105:


//--------------------- .nv.info._Z37test_match_any_sync_default_alternatev --------------------------
	.section	.nv.info._Z37test_match_any_sync_default_alternatev,"",@"SHT_CUDA_INFO"
	.sectionflags	@""
	.align	4


	//----- nvinfo : EIATTR_CUDA_API_VERSION
	.align		4
        /*0000*/ 	.byte	0x04, 0x37
        /*0002*/ 	.short	(.L_107 - .L_106)
.L_106:
        /*0004*/ 	.word	0x00000082


	//----- nvinfo : EIATTR_SPARSE_MMA_MASK
	.align		4
.L_107:
        /*0008*/ 	.byte	0x03, 0x50
        /*000a*/ 	.short	0x0000


	//----- nvinfo : EIATTR_MAXREG_COUNT
	.align		4
        /*000c*/ 	.byte	0x03, 0x1b
        /*000e*/ 	.short	0x00ff


	//----- nvinfo : EIATTR_EXTERNS
	.align		4
        /*0010*/ 	.byte	0x04, 0x0f
        /*0012*/ 	.short	(.L_109 - .L_108)


	//   ....[0]....
	.align		4
.L_108:
        /*0014*/ 	.word	index@(vprintf)


	//----- nvinfo : EIATTR_MERCURY_ISA_VERSION
	.align		4
.L_109:
        /*0018*/ 	.byte	0x03, 0x5f
        /*001a*/ 	.short	0x0101


	//----- nvinfo : EIATTR_COOP_GROUP_MASK_REGIDS
	.align		4
        /*001c*/ 	.byte	0x04, 0x29
        /*001e*/ 	.short	(.L_111 - .L_110)


	//   ....[0]....
.L_110:
        /*0020*/ 	.word	0xffffffff


	//----- nvinfo : EIATTR_COOP_GROUP_INSTR_OFFSETS
	.align		4
.L_111:
        /*0024*/ 	.byte	0x04, 0x28
        /*0026*/ 	.short	(.L_113 - .L_112)


	//   ....[0]....
.L_112:
        /*0028*/ 	.word	0x00000150


	//----- nvinfo : EIATTR_VRC_CTA_INIT_COUNT
	.align		4
.L_113:
        /*002c*/ 	.byte	0x02, 0x4a
	.zero		1
	.zero		1


	//----- nvinfo : EIATTR_SYSCALL_OFFSETS
	.align		4
        /*0030*/ 	.byte	0x04, 0x46
        /*0032*/ 	.short	(.L_115 - .L_114)


	//   ....[0]....
.L_114:
        /*0034*/ 	.word	0x00000180


	//----- nvinfo : EIATTR_EXIT_INSTR_OFFSETS
	.align		4
.L_115:
        /*0038*/ 	.byte	0x04, 0x1c
        /*003a*/ 	.short	(.L_117 - .L_116)


	//   ....[0]....
.L_116:
        /*003c*/ 	.word	0x00000190


	//----- nvinfo : EIATTR_SW_WAR
	.align		4
.L_117:
        /*0040*/ 	.byte	0x04, 0x36
        /*0042*/ 	.short	(.L_119 - .L_118)
.L_118:
        /*0044*/ 	.word	0x00000008
.L_119:


//--------------------- .nv.info._Z33test_match_any_sync_custom_simplev --------------------------
	.section	.nv.info._Z33test_match_any_sync_custom_simplev,"",@"SHT_CUDA_INFO"
	.sectionflags	@""
	.align	4


	//----- nvinfo : EIATTR_CUDA_API_VERSION
	.align		4
        /*0000*/ 	.byte	0x04, 0x37
        /*0002*/ 	.short	(.L_121 - .L_120)
.L_120:
        /*0004*/ 	.word	0x00000082


	//----- nvinfo : EIATTR_SPARSE_MMA_MASK
	.align		4
.L_121:
        /*0008*/ 	.byte	0x03, 0x50
        /*000a*/ 	.short	0x0000


	//----- nvinfo : EIATTR_MAXREG_COUNT
	.align		4
        /*000c*/ 	.byte	0x03, 0x1b
        /*000e*/ 	.short	0x00ff


	//----- nvinfo : EIATTR_EXTERNS
	.align		4
        /*0010*/ 	.byte	0x04, 0x0f
        /*0012*/ 	.short	(.L_123 - .L_122)


	//   ....[0]....
	.align		4
.L_122:
        /*0014*/ 	.word	index@(vprintf)


	//----- nvinfo : EIATTR_MERCURY_ISA_VERSION
	.align		4
.L_123:
        /*0018*/ 	.byte	0x03, 0x5f
        /*001a*/ 	.short	0x0101


	//----- nvinfo : EIATTR_VRC_CTA_INIT_COUNT
	.align		4
        /*001c*/ 	.byte	0x02, 0x4a
	.zero		1
	.zero		1


	//----- nvinfo : EIATTR_SYSCALL_OFFSETS
	.align		4
        /*0020*/ 	.byte	0x04, 0x46
        /*0022*/ 	.short	(.L_125 - .L_124)


	//   ....[0]....
.L_124:
        /*0024*/ 	.word	0x00000180


	//----- nvinfo : EIATTR_EXIT_INSTR_OFFSETS
	.align		4
.L_125:
        /*0028*/ 	.byte	0x04, 0x1c
        /*002a*/ 	.short	(.L_127 - .L_126)


	//   ....[0]....
.L_126:
        /*002c*/ 	.word	0x00000190


	//----- nvinfo : EIATTR_SW_WAR
	.align		4
.L_127:
        /*0030*/ 	.byte	0x04, 0x36
        /*0032*/ 	.short	(.L_129 - .L_128)
.L_128:
        /*0034*/ 	.word	0x00000008
.L_129:


//--------------------- .nv.info._Z34test_match_any_sync_default_simplev --------------------------
	.section	.nv.info._Z34test_match_any_sync_default_simplev,"",@"SHT_CUDA_INFO"
	.sectionflags	@""
	.align	4


	//----- nvinfo : EIATTR_CUDA_API_VERSION
	.align		4
        /*0000*/ 	.byte	0x04, 0x37
        /*0002*/ 	.short	(.L_131 - .L_130)
.L_130:
        /*0004*/ 	.word	0x00000082


	//----- nvinfo : EIATTR_SPARSE_MMA_MASK
	.align		4
.L_131:
        /*0008*/ 	.byte	0x03, 0x50
        /*000a*/ 	.short	0x0000


	//----- nvinfo : EIATTR_MAXREG_COUNT
	.align		4
        /*000c*/ 	.byte	0x03, 0x1b
        /*000e*/ 	.short	0x00ff


	//----- nvinfo : EIATTR_EXTERNS
	.align		4
        /*0010*/ 	.byte	0x04, 0x0f
        /*0012*/ 	.short	(.L_133 - .L_132)


	//   ....[0]....
	.align		4
.L_132:
        /*0014*/ 	.word	index@(vprintf)


	//----- nvinfo : EIATTR_MERCURY_ISA_VERSION
	.align		4
.L_133:
        /*0018*/ 	.byte	0x03, 0x5f
        /*001a*/ 	.short	0x0101


	//----- nvinfo : EIATTR_COOP_GROUP_MASK_REGIDS
	.align		4
        /*001c*/ 	.byte	0x04, 0x29
        /*001e*/ 	.short	(.L_135 - .L_134)


	//   ....[0]....
.L_134:
        /*0020*/ 	.word	0xffffffff


	//----- nvinfo : EIATTR_COOP_GROUP_INSTR_OFFSETS
	.align		4
.L_135:
        /*0024*/ 	.byte	0x04, 0x28
        /*0026*/ 	.short	(.L_137 - .L_136)


	//   ....[0]....
.L_136:
        /*0028*/ 	.word	0x00000020


	//----- nvinfo : EIATTR_VRC_CTA_INIT_COUNT
	.align		4
.L_137:
        /*002c*/ 	.byte	0x02, 0x4a
	.zero		1
	.zero		1


	//----- nvinfo : EIATTR_SYSCALL_OFFSETS
	.align		4
        /*0030*/ 	.byte	0x04, 0x46
        /*0032*/ 	.short	(.L_139 - .L_138)


	//   ....[0]....
.L_138:
        /*0034*/ 	.word	0x000000f0


	//----- nvinfo : EIATTR_EXIT_INSTR_OFFSETS
	.align		4
.L_139:
        /*0038*/ 	.byte	0x04, 0x1c
        /*003a*/ 	.short	(.L_141 - .L_140)


	//   ....[0]....
.L_140:
        /*003c*/ 	.word	0x00000100


	//----- nvinfo : EIATTR_SW_WAR
	.align		4
.L_141:
        /*0040*/ 	.byte	0x04, 0x36
        /*0042*/ 	.short	(.L_143 - .L_142)
.L_142:
        /*0044*/ 	.word	0x00000008
.L_143:


//--------------------- .nv.info._Z32test_match_all_sync_custom_falsev --------------------------
	.section	.nv.info._Z32test_match_all_sync_custom_falsev,"",@"SHT_CUDA_INFO"
	.sectionflags	@""
	.align	4


	//----- nvinfo : EIATTR_CUDA_API_VERSION
	.align		4
        /*0000*/ 	.byte	0x04, 0x37
        /*0002*/ 	.short	(.L_145 - .L_144)
.L_144:
        /*0004*/ 	.word	0x00000082


	//----- nvinfo : EIATTR_SPARSE_MMA_MASK
	.align		4
.L_145:
        /*0008*/ 	.byte	0x03, 0x50
        /*000a*/ 	.short	0x0000


	//----- nvinfo : EIATTR_MAXREG_COUNT
	.align		4
        /*000c*/ 	.byte	0x03, 0x1b
        /*000e*/ 	.short	0x00ff


	//----- nvinfo : EIATTR_EXTERNS
	.align		4
        /*0010*/ 	.byte	0x04, 0x0f
        /*0012*/ 	.short	(.L_147 - .L_146)


	//   ....[0]....
	.align		4
.L_146:
        /*0014*/ 	.word	index@(vprintf)


	//----- nvinfo : EIATTR_MERCURY_ISA_VERSION
	.align		4
.L_147:
        /*0018*/ 	.byte	0x03, 0x5f
        /*001a*/ 	.short	0x0101


	//----- nvinfo : EIATTR_INT_WARP_WIDE_INSTR_OFFSETS
	.align		4
        /*001c*/ 	.byte	0x04, 0x31
        /*001e*/ 	.short	(.L_149 - .L_148)


	//   ....[0]....
.L_148:
        /*0020*/ 	.word	0x00000030


	//----- nvinfo : EIATTR_VRC_CTA_INIT_COUNT
	.align		4
.L_149:
        /*0024*/ 	.byte	0x02, 0x4a
	.zero		1
	.zero		1


	//----- nvinfo : EIATTR_SYSCALL_OFFSETS
	.align		4
        /*0028*/ 	.byte	0x04, 0x46
        /*002a*/ 	.short	(.L_151 - .L_150)


	//   ....[0]....
.L_150:
        /*002c*/ 	.word	0x000001f0


	//----- nvinfo : EIATTR_EXIT_INSTR_OFFSETS
	.align		4
.L_151:
        /*0030*/ 	.byte	0x04, 0x1c
        /*0032*/ 	.short	(.L_153 - .L_152)


	//   ....[0]....
.L_152:
        /*0034*/ 	.word	0x00000200


	//----- nvinfo : EIATTR_SW_WAR
	.align		4
.L_153:
        /*0038*/ 	.byte	0x04, 0x36
        /*003a*/ 	.short	(.L_155 - .L_154)
.L_154:
        /*003c*/ 	.word	0x00000008
.L_155:


//--------------------- .nv.info._Z33test_match_all_sync_default_falsev --------------------------
	.section	.nv.info._Z33test_match_all_sync_default_falsev,"",@"SHT_CUDA_INFO"
	.sectionflags	@""
	.align	4


	//----- nvinfo : EIATTR_CUDA_API_VERSION
	.align		4
        /*0000*/ 	.byte	0x04, 0x37
        /*0002*/ 	.short	(.L_157 - .L_156)
.L_156:
        /*0004*/ 	.word	0x00000082


	//----- nvinfo : EIATTR_SPARSE_MMA_MASK
	.align		4
.L_157:
        /*0008*/ 	.byte	0x03, 0x50
        /*000a*/ 	.short	0x0000


	//----- nvinfo : EIATTR_MAXREG_COUNT
	.align		4
        /*000c*/ 	.byte	0x03, 0x1b
        /*000e*/ 	.short	0x00ff


	//----- nvinfo : EIATTR_EXTERNS
	.align		4
        /*0010*/ 	.byte	0x04, 0x0f
        /*0012*/ 	.short	(.L_159 - .L_158)


	//   ....[0]....
	.align		4
.L_158:
        /*0014*/ 	.word	index@(vprintf)


	//----- nvinfo : EIATTR_MERCURY_ISA_VERSION
	.align		4
.L_159:
        /*0018*/ 	.byte	0x03, 0x5f
        /*001a*/ 	.short	0x0101


	//----- nvinfo : EIATTR_INT_WARP_WIDE_INSTR_OFFSETS
	.align		4
        /*001c*/ 	.byte	0x04, 0x31
        /*001e*/ 	.short	(.L_161 - .L_160)


	//   ....[0]....
.L_160:
        /*0020*/ 	.word	0x00000030


	//----- nvinfo : EIATTR_COOP_GROUP_MASK_REGIDS
	.align		4
.L_161:
        /*0024*/ 	.byte	0x04, 0x29
        /*0026*/ 	.short	(.L_163 - .L_162)


	//   ....[0]....
.L_162:
        /*0028*/ 	.word	0xffffffff


	//----- nvinfo : EIATTR_COOP_GROUP_INSTR_OFFSETS
	.align		4
.L_163:
        /*002c*/ 	.byte	0x04, 0x28
        /*002e*/ 	.short	(.L_165 - .L_164)


	//   ....[0]....
.L_164:
        /*0030*/ 	.word	0x000000d0


	//----- nvinfo : EIATTR_VRC_CTA_INIT_COUNT
	.align		4
.L_165:
        /*0034*/ 	.byte	0x02, 0x4a
	.zero		1
	.zero		1


	//----- nvinfo : EIATTR_SYSCALL_OFFSETS
	.align		4
        /*0038*/ 	.byte	0x04, 0x46
        /*003a*/ 	.short	(.L_167 - .L_166)


	//   ....[0]....
.L_166:
        /*003c*/ 	.word	0x000001a0


	//----- nvinfo : EIATTR_EXIT_INSTR_OFFSETS
	.align		4
.L_167:
        /*0040*/ 	.byte	0x04, 0x1c
        /*0042*/ 	.short	(.L_169 - .L_168)


	//   ....[0]....
.L_168:
        /*0044*/ 	.word	0x000000f0


	//   ....[1]....
        /*0048*/ 	.word	0x000001b0


	//----- nvinfo : EIATTR_SW_WAR
	.align		4
.L_169:
        /*004c*/ 	.byte	0x04, 0x36
        /*004e*/ 	.short	(.L_171 - .L_170)
.L_170:
        /*0050*/ 	.word	0x00000008
.L_171:


//--------------------- .nv.info._Z31test_match_all_sync_custom_truei --------------------------
	.section	.nv.info._Z31test_match_all_sync_custom_truei,"",@"SHT_CUDA_INFO"
	.sectionflags	@""
	.align	4


	//----- nvinfo : EIATTR_CUDA_API_VERSION
	.align		4
        /*0000*/ 	.byte	0x04, 0x37
        /*0002*/ 	.short	(.L_173 - .L_172)
.L_172:
        /*0004*/ 	.word	0x00000082


	//----- nvinfo : EIATTR_KPARAM_INFO
	.align		4
.L_173:
        /*0008*/ 	.byte	0x04, 0x17
        /*000a*/ 	.short	(.L_175 - .L_174)
.L_174:
        /*000c*/ 	.word	0x00000000
        /*0010*/ 	.short	0x0000
        /*0012*/ 	.short	0x0000
        /*0014*/ 	.byte	0x00, 0xf0, 0x11, 0x00


	//----- nvinfo : EIATTR_SPARSE_MMA_MASK
	.align		4
.L_175:
        /*0018*/ 	.byte	0x03, 0x50
        /*001a*/ 	.short	0x0000


	//----- nvinfo : EIATTR_MAXREG_COUNT
	.align		4
        /*001c*/ 	.byte	0x03, 0x1b
        /*001e*/ 	.short	0x00ff


	//----- nvinfo : EIATTR_MERCURY_ISA_VERSION
	.align		4
        /*0020*/ 	.byte	0x03, 0x5f
        /*0022*/ 	.short	0x0101


	//----- nvinfo : EIATTR_VRC_CTA_INIT_COUNT
	.align		4
        /*0024*/ 	.byte	0x02, 0x4a
	.zero		1
	.zero		1


	//----- nvinfo : EIATTR_EXIT_INSTR_OFFSETS
	.align		4
        /*0028*/ 	.byte	0x04, 0x1c
        /*002a*/ 	.short	(.L_177 - .L_176)


	//   ....[0]....
.L_176:
        /*002c*/ 	.word	0x000000c0


	//----- nvinfo : EIATTR_CBANK_PARAM_SIZE
	.align		4
.L_177:
        /*0030*/ 	.byte	0x03, 0x19
        /*0032*/ 	.short	0x0004


	//----- nvinfo : EIATTR_PARAM_CBANK
	.align		4
        /*0034*/ 	.byte	0x04, 0x0a
        /*0036*/ 	.short	(.L_179 - .L_178)
	.align		4
.L_178:
        /*0038*/ 	.word	index@(.nv.constant0._Z31test_match_all_sync_custom_truei)
        /*003c*/ 	.short	0x0380
        /*003e*/ 	.short	0x0004


	//----- nvinfo : EIATTR_SW_WAR
	.align		4
.L_179:
        /*0040*/ 	.byte	0x04, 0x36
        /*0042*/ 	.short	(.L_181 - .L_180)
.L_180:
        /*0044*/ 	.word	0x00000008
.L_181:


//--------------------- .nv.info._Z32test_match_all_sync_default_truei --------------------------
	.section	.nv.info._Z32test_match_all_sync_default_truei,"",@"SHT_CUDA_INFO"
	.sectionflags	@""
	.align	4


	//----- nvinfo : EIATTR_CUDA_API_VERSION
	.align		4
        /*0000*/ 	.byte	0x04, 0x37
        /*0002*/ 	.short	(.L_183 - .L_182)
.L_182:
        /*0004*/ 	.word	0x00000082


	//----- nvinfo : EIATTR_KPARAM_INFO
	.align		4
.L_183:
        /*0008*/ 	.byte	0x04, 0x17
        /*000a*/ 	.short	(.L_185 - .L_184)
.L_184:
        /*000c*/ 	.word	0x00000000
        /*0010*/ 	.short	0x0000
        /*0012*/ 	.short	0x0000
        /*0014*/ 	.byte	0x00, 0xf0, 0x11, 0x00


	//----- nvinfo : EIATTR_SPARSE_MMA_MASK
	.align		4
.L_185:
        /*0018*/ 	.byte	0x03, 0x50
        /*001a*/ 	.short	0x0000


	//----- nvinfo : EIATTR_MAXREG_COUNT
	.align		4
        /*001c*/ 	.byte	0x03, 0x1b
        /*001e*/ 	.short	0x00ff


	//----- nvinfo : EIATTR_EXTERNS
	.align		4
        /*0020*/ 	.byte	0x04, 0x0f
        /*0022*/ 	.short	(.L_187 - .L_186)


	//   ....[0]....
	.align		4
.L_186:
        /*0024*/ 	.word	index@(vprintf)


	//----- nvinfo : EIATTR_MERCURY_ISA_VERSION
	.align		4
.L_187:
        /*0028*/ 	.byte	0x03, 0x5f
        /*002a*/ 	.short	0x0101


	//----- nvinfo : EIATTR_COOP_GROUP_MASK_REGIDS
	.align		4
        /*002c*/ 	.byte	0x04, 0x29
        /*002e*/ 	.short	(.L_189 - .L_188)


	//   ....[0]....
.L_188:
        /*0030*/ 	.word	0xffffffff


	//----- nvinfo : EIATTR_COOP_GROUP_INSTR_OFFSETS
	.align		4
.L_189:
        /*0034*/ 	.byte	0x04, 0x28
        /*0036*/ 	.short	(.L_191 - .L_190)


	//   ....[0]....
.L_190:
        /*0038*/ 	.word	0x00000050


	//----- nvinfo : EIATTR_VRC_CTA_INIT_COUNT
	.align		4
.L_191:
        /*003c*/ 	.byte	0x02, 0x4a
	.zero		1
	.zero		1


	//----- nvinfo : EIATTR_SYSCALL_OFFSETS
	.align		4
        /*0040*/ 	.byte	0x04, 0x46
        /*0042*/ 	.short	(.L_193 - .L_192)


	//   ....[0]....
.L_192:
        /*0044*/ 	.word	0x00000120


	//----- nvinfo : EIATTR_EXIT_INSTR_OFFSETS
	.align		4
.L_193:
        /*0048*/ 	.byte	0x04, 0x1c
        /*004a*/ 	.short	(.L_195 - .L_194)


	//   ....[0]....
.L_194:
        /*004c*/ 	.word	0x00000070


	//   ....[1]....
        /*0050*/ 	.word	0x00000130


	//----- nvinfo : EIATTR_CBANK_PARAM_SIZE
	.align		4
.L_195:
        /*0054*/ 	.byte	0x03, 0x19
        /*0056*/ 	.short	0x0004


	//----- nvinfo : EIATTR_PARAM_CBANK
	.align		4
        /*0058*/ 	.byte	0x04, 0x0a
        /*005a*/ 	.short	(.L_197 - .L_196)
	.align		4
.L_196:
        /*005c*/ 	.word	index@(.nv.constant0._Z32test_match_all_sync_default_truei)
        /*0060*/ 	.short	0x0380
        /*0062*/ 	.short	0x0004


	//----- nvinfo : EIATTR_SW_WAR
	.align		4
.L_197:
        /*0064*/ 	.byte	0x04, 0x36
        /*0066*/ 	.short	(.L_199 - .L_198)
.L_198:
        /*0068*/ 	.word	0x00000008
.L_199:


//--------------------- .nv.callgraph             --------------------------
	.section	.nv.callgraph,"",@"SHT_CUDA_CALLGRAPH"
	.align	4
	.sectionentsize	8
	.align		4
        /*0000*/ 	.word	0x00000000
	.align		4
        /*0004*/ 	.word	0xffffffff
	.align		4
        /*0008*/ 	.word	index@(_Z33test_match_any_sync_custom_uniquev)
	.align		4
        /*000c*/ 	.word	index@(vprintf)
	.align		4
        /*0010*/ 	.word	index@(_Z34test_match_any_sync_default_uniquev)
	.align		4
        /*0014*/ 	.word	index@(vprintf)
	.align		4
        /*0018*/ 	.word	index@(_Z36test_match_any_sync_custom_alternatev)
	.align		4
        /*001c*/ 	.word	index@(vprintf)
	.align		4
        /*0020*/ 	.word	index@(_Z37test_match_any_sync_default_alternatev)
	.align		4
        /*0024*/ 	.word	index@(vprintf)
	.align		4
        /*0028*/ 	.word	index@(_Z33test_match_any_sync_custom_simplev)
	.align		4
        /*002c*/ 	.word	index@(vprintf)
	.align		4
        /*0030*/ 	.word	index@(_Z34test_match_any_sync_default_simplev)
	.align		4
        /*0034*/ 	.word	index@(vprintf)
	.align		4
        /*0038*/ 	.word	index@(_Z32test_match_all_sync_custom_falsev)
	.align		4
        /*003c*/ 	.word	index@(vprintf)
	.align		4
        /*0040*/ 	.word	index@(_Z33test_match_all_sync_default_falsev)
	.align		4
        /*0044*/ 	.word	index@(vprintf)
	.align		4
        /*0048*/ 	.word	index@(_Z32test_match_all_sync_default_truei)
	.align		4
        /*004c*/ 	.word	index@(vprintf)
	.align		4
        /*0050*/ 	.word	0x00000000
	.align		4
        /*0054*/ 	.word	0xfffffffe
	.align		4
        /*0058*/ 	.word	0x00000000
	.align		4
        /*005c*/ 	.word	0xfffffffd
	.align		4
        /*0060*/ 	.word	0x00000000
	.align		4
        /*0064*/ 	.word	0xfffffffc


//--------------------- .nv.constant4             --------------------------
	.section	.nv.constant4,"a",@progbits
	.align	8
	.align		8
.nv.constant4:
        /*0000*/ 	.dword	vprintf
	.align		8
        /*0008*/ 	.dword	match_any_sync_shared_var_arr
	.align		8
        /*0010*/ 	.dword	match_any_sync_updated
	.align		8
        /*0018*/ 	.dword	match_all_sync_shared_var_arr
	.align		8
        /*0020*/ 	.dword	match_all_sync_updated
	.align		8
        /*0028*/ 	.dword	val
	.align		8
        /*0030*/ 	.dword	$str
	.align		8
        /*0038*/ 	.dword	$str$1
	.align		8
        /*0040*/ 	.dword	$str$2


//--------------------- .text._Z33test_match_any_sync_custom_uniquev --------------------------
	.section	.text._Z33test_match_any_sync_custom_uniquev,"ax",@progbits
	.align	128
        .global         _Z33test_match_any_sync_custom_uniquev
        .type           _Z33test_match_any_sync_custom_uniquev,@function
        .size           _Z33test_match_any_sync_custom_uniquev,(.L_x_19 - _Z33test_match_any_sync_custom_uniquev)
        .other          _Z33test_match_any_sync_custom_uniquev,@"STO_CUDA_ENTRY STV_DEFAULT"
_Z33test_match_any_sync_custom_uniquev:
.text._Z33test_match_any_sync_custom_uniquev:
[----:B------:R-:W0:Y:S01]  /*0000*/  LDC R1, c[0x0][0x37c] ;  /* 0x0000df00ff017b82 */ /* 0x000e220000000800 */
[----:B------:R-:W1:Y:S07]  /*0010*/  S2R R0, SR_LANEID ;  /* 0x0000000000007919 */ /* 0x000e6e0000000000 */
[----:B------:R-:W2:Y:S01]  /*0020*/  LDC.64 R6, c[0x4][0x28] ;  /* 0x01000a00ff067b82 */ /* 0x000ea20000000a00 */
[----:B------:R-:W-:Y:S01]  /*0030*/  VOTEU.ANY UR6, UPT, PT ;  /* 0x0000000000067886 */ /* 0x000fe200038e0100 */
[----:B------:R-:W2:Y:S01]  /*0040*/  LDCU.64 UR4, c[0x0][0x358] ;  /* 0x00006b00ff0477ac */ /* 0x000ea20008000a00 */
[----:B------:R-:W2:Y:S01]  /*0050*/  POPC R9, UR6 ;  /* 0x0000000600097d09 */ /* 0x000ea20008000000 */
[----:B0-----:R-:W-:Y:S01]  /*0060*/  VIADD R1, R1, 0xfffffff8 ;  /* 0xfffffff801017836 */ /* 0x001fe20000000000 */
[----:B------:R-:W-:Y:S01]  /*0070*/  UFLO.U32 UR7, UR6 ;  /* 0x00000006000772bd */ /* 0x000fe200080e0000 */
[----:B------:R-:W0:Y:S02]  /*0080*/  S2R R4, SR_TID.X ;  /* 0x0000000000047919 */ /* 0x000e240000002100 */
[----:B------:R-:W0:Y:S01]  /*0090*/  LDC.64 R2, c[0x4][0x8] ;  /* 0x01000200ff027b82 */ /* 0x000e220000000a00 */
[----:B------:R-:W-:Y:S01]  /*00a0*/  IMAD.MOV.U32 R8, RZ, RZ, 0x1 ;  /* 0x00000001ff087424 */ /* 0x000fe200078e00ff */
[----:B------:R-:W3:Y:S01]  /*00b0*/  LDCU.64 UR8, c[0x4][0x40] ;  /* 0x01000800ff0877ac */ /* 0x000ee20008000a00 */
[----:B-1----:R-:W-:-:S05]  /*00c0*/  ISETP.EQ.U32.AND P0, PT, R0, UR7, PT ;  /* 0x0000000700007c0c */ /* 0x002fca000bf02070 */
[----:B------:R-:W1:Y:S08]  /*00d0*/  LDCU.64 UR6, c[0x4][0x10] ;  /* 0x01000200ff0677ac */ /* 0x000e700008000a00 */
[----:B--2---:R2:W-:Y:S04]  /*00e0*/  @P0 REDG.E.ADD.STRONG.GPU desc[UR4][R6.64], R9 ;  /* 0x000000090600098e */ /* 0x0045e8000c12e104 */
[----:B------:R4:W5:Y:S01]  /*00f0*/  LDG.E R0, desc[UR4][R6.64] ;  /* 0x0000000406007981 */ /* 0x000962000c1e1900 */
[C---:B0-----:R-:W-:Y:S01]  /*0100*/  IMAD.WIDE.U32 R2, R4.reuse, 0x4, R2 ;  /* 0x0000000404027825 */ /* 0x041fe200078e0002 */
[----:B-1----:R-:W-:Y:S01]  /*0110*/  IADD3 R10, P0, PT, R4, UR6, RZ ;  /* 0x00000006040a7c10 */ /* 0x002fe2000ff1e0ff */
[----:B------:R-:W4:Y:S02]  /*0120*/  LDCU UR6, c[0x0][0x2f8] ;  /* 0x00005f00ff0677ac */ /* 0x000f240008000800 */
[----:B------:R-:W-:Y:S01]  /*0130*/  IMAD.MOV.U32 R5, RZ, RZ, -0x1 ;  /* 0xffffffffff057424 */ /* 0x000fe200078e00ff */
[----:B------:R-:W-:-:S02]  /*0140*/  IADD3.X R11, PT, PT, RZ, UR7, RZ, P0, !PT ;  /* 0x00000007ff0b7c10 */ /* 0x000fc400087fe4ff */
[----:B--2---:R-:W-:Y:S02]  /*0150*/  PRMT R9, R8, 0x7610, R9 ;  /* 0x0000761008097816 */ /* 0x004fe40000000009 */
[----:B------:R-:W-:Y:S01]  /*0160*/  MOV R8, 0x0 ;  /* 0x0000000000087802 */ /* 0x000fe20000000f00 */
[----:B------:R3:W-:Y:S01]  /*0170*/  STL.64 [R1], R4 ;  /* 0x0000000401007387 */ /* 0x0007e20000100a00 */
[----:B----4-:R-:W-:Y:S01]  /*0180*/  IADD3 R6, P0, PT, R1, UR6, RZ ;  /* 0x0000000601067c10 */ /* 0x010fe2000ff1e0ff */
[----:B---3--:R-:W-:Y:S02]  /*0190*/  IMAD.U32 R4, RZ, RZ, UR8 ;  /* 0x00000008ff047e24 */ /* 0x008fe4000f8e00ff */
[----:B------:R-:W-:Y:S01]  /*01a0*/  IMAD.U32 R5, RZ, RZ, UR9 ;  /* 0x00000009ff057e24 */ /* 0x000fe2000f8e00ff */
[----:B-----5:R-:W-:Y:S04]  /*01b0*/  STG.E desc[UR4][R2.64], R0 ;  /* 0x0000000002007986 */ /* 0x020fe8000c101904 */
[----:B------:R0:W-:Y:S01]  /*01c0*/  STG.E.U8 desc[UR4][R10.64], R9 ;  /* 0x000000090a007986 */ /* 0x0001e2000c101104 */
[----:B------:R-:W1:Y:S01]  /*01d0*/  LDCU UR4, c[0x0][0x2fc] ;  /* 0x00005f80ff0477ac */ /* 0x000e620008000800 */
[----:B0-----:R-:W0:Y:S01]  /*01e0*/  LDC.64 R8, c[0x4][R8] ;  /* 0x0100000008087b82 */ /* 0x001e220000000a00 */
[----:B-1----:R-:W-:-:S07]  /*01f0*/  IADD3.X R7, PT, PT, RZ, UR4, RZ, P0, !PT ;  /* 0x00000004ff077c10 */ /* 0x002fce00087fe4ff */
[----:B------:R-:W-:-:S07]  /*0200*/  LEPC R20, `(.L_x_0) ;  /* 0x000000001014794e */ /* 0x000fce0000000000 */
[----:B0-----:R-:W-:Y:S05]  /*0210*/  CALL.ABS.NOINC R8 ;  /* 0x0000000008007343 */ /* 0x001fea0003c00000 */
.L_x_0:
[----:B------:R-:W-:Y:S05]  /*0220*/  EXIT ;  /* 0x000000000000794d */ /* 0x000fea0003800000 */
.L_x_1:
[----:B------:R-:W-:-:S00]  /*0230*/  BRA `(.L_x_1) ;  /* 0xfffffffc00fc7947 */ /* 0x000fc0000383ffff */
[----:B------:R-:W-:-:S00]  /*0240*/  NOP ;  /* 0x0000000000007918 */ /* 0x000fc00000000000 */
        /* <DEDUP_REMOVED lines=11> */
.L_x_19:


//--------------------- .text._Z34test_match_any_sync_default_uniquev --------------------------
	.section	.text._Z34test_match_any_sync_default_uniquev,"ax",@progbits
	.align	128
        .global         _Z34test_match_any_sync_default_uniquev
        .type           _Z34test_match_any_sync_default_uniquev,@function
        .size           _Z34test_match_any_sync_default_uniquev,(.L_x_20 - _Z34test_match_any_sync_default_uniquev)
        .other          _Z34test_match_any_sync_default_uniquev,@"STO_CUDA_ENTRY STV_DEFAULT"
_Z34test_match_any_sync_default_uniquev:
.text._Z34test_match_any_sync_default_uniquev:
[----:B------:R-:W0:Y:S01]  /*0000*/  LDC R1, c[0x0][0x37c] ;  /* 0x0000df00ff017b82 */ /* 0x000e220000000800 */
[----:B------:R-:W1:Y:S07]  /*0010*/  S2R R0, SR_LANEID ;  /* 0x0000000000007919 */ /* 0x000e6e0000000000 */
[----:B------:R-:W2:Y:S01]  /*0020*/  LDC.64 R2, c[0x4][0x28] ;  /* 0x01000a00ff027b82 */ /* 0x000ea20000000a00 */
[----:B------:R-:W-:Y:S01]  /*0030*/  VOTEU.ANY UR6, UPT, PT ;  /* 0x0000000000067886 */ /* 0x000fe200038e0100 */
[----:B------:R-:W2:Y:S01]  /*0040*/  LDCU.64 UR4, c[0x0][0x358] ;  /* 0x00006b00ff0477ac */ /* 0x000ea20008000a00 */
[----:B------:R-:W2:Y:S01]  /*0050*/  POPC R5, UR6 ;  /* 0x0000000600057d09 */ /* 0x000ea20008000000 */
[----:B0-----:R-:W-:Y:S01]  /*0060*/  VIADD R1, R1, 0xfffffff8 ;  /* 0xfffffff801017836 */ /* 0x001fe20000000000 */
[----:B------:R-:W-:-:S06]  /*0070*/  UFLO.U32 UR7, UR6 ;  /* 0x00000006000772bd */ /* 0x000fcc00080e0000 */
[----:B-1----:R-:W-:Y:S01]  /*0080*/  ISETP.EQ.U32.AND P0, PT, R0, UR7, PT ;  /* 0x0000000700007c0c */ /* 0x002fe2000bf02070 */
[----:B------:R-:W0:Y:S01]  /*0090*/  S2R R10, SR_TID.X ;  /* 0x00000000000a7919 */ /* 0x000e220000002100 */
[----:B------:R-:W-:-:S03]  /*00a0*/  MOV R8, 0x0 ;  /* 0x0000000000087802 */ /* 0x000fc60000000f00 */
[----:B------:R-:W1:Y:S08]  /*00b0*/  LDCU.64 UR6, c[0x4][0x38] ;  /* 0x01000700ff0677ac */ /* 0x000e700008000a00 */
[----:B--2---:R2:W-:Y:S04]  /*00c0*/  @P0 REDG.E.ADD.STRONG.GPU desc[UR4][R2.64], R5 ;  /* 0x000000050200098e */ /* 0x0045e8000c12e104 */
[----:B------:R-:W3:Y:S01]  /*00d0*/  LDG.E R0, desc[UR4][R2.64] ;  /* 0x0000000402007981 */ /* 0x000ee2000c1e1900 */
[----:B------:R-:W4:Y:S01]  /*00e0*/  LDCU UR4, c[0x0][0x2f8] ;  /* 0x00005f00ff0477ac */ /* 0x000f220008000800 */
[----:B------:R-:W0:Y:S01]  /*00f0*/  LDC.64 R8, c[0x4][R8] ;  /* 0x0100000008087b82 */ /* 0x000e220000000a00 */
[----:B-1----:R-:W-:Y:S01]  /*0100*/  IMAD.U32 R4, RZ, RZ, UR6 ;  /* 0x00000006ff047e24 */ /* 0x002fe2000f8e00ff */
[----:B------:R-:W1:Y:S01]  /*0110*/  LDCU UR5, c[0x0][0x2fc] ;  /* 0x00005f80ff0577ac */ /* 0x000e620008000800 */
[----:B--2---:R-:W-:Y:S01]  /*0120*/  IMAD.U32 R5, RZ, RZ, UR7 ;  /* 0x00000007ff057e24 */ /* 0x004fe2000f8e00ff */
[----:B----4-:R-:W-:-:S05]  /*0130*/  IADD3 R6, P0, PT, R1, UR4, RZ ;  /* 0x0000000401067c10 */ /* 0x010fca000ff1e0ff */
[----:B-1----:R-:W-:Y:S01]  /*0140*/  IMAD.X R7, RZ, RZ, UR5, P0 ;  /* 0x00000005ff077e24 */ /* 0x002fe200080e06ff */
[----:B---3--:R-:W0:Y:S02]  /*0150*/  MATCH.ANY R11, R0 ;  /* 0x00000000000b73a1 */ /* 0x008e2400000e8000 */
[----:B0-----:R0:W-:Y:S05]  /*0160*/  STL.64 [R1], R10 ;  /* 0x0000000a01007387 */ /* 0x0011ea0000100a00 */
[----:B------:R-:W-:-:S07]  /*0170*/  LEPC R20, `(.L_x_2) ;  /* 0x000000001014794e */ /* 0x000fce0000000000 */
[----:B0-----:R-:W-:Y:S05]  /*0180*/  CALL.ABS.NOINC R8 ;  /* 0x0000000008007343 */ /* 0x001fea0003c00000 */
.L_x_2:
[----:B------:R-:W-:Y:S05]  /*0190*/  EXIT ;  /* 0x000000000000794d */ /* 0x000fea0003800000 */
.L_x_3:
        /* <DEDUP_REMOVED lines=14> */
.L_x_20:


//--------------------- .text._Z36test_match_any_sync_custom_alternatev --------------------------
	.section	.text._Z36test_match_any_sync_custom_alternatev,"ax",@progbits
	.align	128
        .global         _Z36test_match_any_sync_custom_alternatev
        .type           _Z36test_match_any_sync_custom_alternatev,@function
        .size           _Z36test_match_any_sync_custom_alternatev,(.L_x_21 - _Z36test_match_any_sync_custom_alternatev)
        .other          _Z36test_match_any_sync_custom_alternatev,@"STO_CUDA_ENTRY STV_DEFAULT"
_Z36test_match_any_sync_custom_alternatev:
.text._Z36test_match_any_sync_custom_alternatev:
[----:B------:R-:W0:Y:S01]  /*0000*/  LDC R1, c[0x0][0x37c] ;  /* 0x0000df00ff017b82 */ /* 0x000e220000000800 */
[----:B------:R-:W1:Y:S07]  /*0010*/  S2R R2, SR_TID.X ;  /* 0x0000000000027919 */ /* 0x000e6e0000002100 */
[----:B------:R-:W2:Y:S01]  /*0020*/  LDC.64 R8, c[0x4][0x8] ;  /* 0x01000200ff087b82 */ /* 0x000ea20000000a00 */
[----:B------:R-:W3:Y:S01]  /*0030*/  LDCU.64 UR6, c[0x4][0x10] ;  /* 0x01000200ff0677ac */ /* 0x000ee20008000a00 */
[----:B------:R-:W-:Y:S01]  /*0040*/  IMAD.MOV.U32 R11, RZ, RZ, 0x1 ;  /* 0x00000001ff0b7424 */ /* 0x000fe200078e00ff */
[----:B------:R-:W-:Y:S01]  /*0050*/  MOV R10, 0x0 ;  /* 0x00000000000a7802 */ /* 0x000fe20000000f00 */
[----:B0-----:R-:W-:Y:S01]  /*0060*/  VIADD R1, R1, 0xfffffff8 ;  /* 0xfffffff801017836 */ /* 0x001fe20000000000 */
[----:B------:R-:W0:Y:S01]  /*0070*/  LDCU.64 UR4, c[0x0][0x358] ;  /* 0x00006b00ff0477ac */ /* 0x000e220008000a00 */
[----:B------:R-:W-:Y:S01]  /*0080*/  IMAD.MOV.U32 R3, RZ, RZ, -0x1 ;  /* 0xffffffffff037424 */ /* 0x000fe200078e00ff */
[----:B------:R-:W4:Y:S02]  /*0090*/  LDCU.64 UR8, c[0x4][0x40] ;  /* 0x01000800ff0877ac */ /* 0x000f240008000a00 */
[----:B----4-:R-:W-:-:S02]  /*00a0*/  MOV R4, UR8 ;  /* 0x0000000800047c02 */ /* 0x010fc40008000f00 */
[C---:B-1----:R-:W-:Y:S01]  /*00b0*/  LOP3.LUT R0, R2.reuse, 0xffff, RZ, 0xc0, !PT ;  /* 0x0000ffff02007812 */ /* 0x042fe200078ec0ff */
[C---:B--2---:R-:W-:Y:S01]  /*00c0*/  IMAD.WIDE.U32 R8, R2.reuse, 0x4, R8 ;  /* 0x0000000402087825 */ /* 0x044fe200078e0008 */
[----:B---3--:R-:W-:Y:S01]  /*00d0*/  IADD3 R12, P0, PT, R2, UR6, RZ ;  /* 0x00000006020c7c10 */ /* 0x008fe2000ff1e0ff */
[----:B------:R-:W1:Y:S01]  /*00e0*/  LDCU UR6, c[0x0][0x2f8] ;  /* 0x00005f00ff0677ac */ /* 0x000e620008000800 */
[----:B------:R-:W-:Y:S01]  /*00f0*/  STL.64 [R1], R2 ;  /* 0x0000000201007387 */ /* 0x000fe20000100a00 */
[----:B------:R-:W-:Y:S02]  /*0100*/  IMAD R0, R0, 0x5556, RZ ;  /* 0x0000555600007824 */ /* 0x000fe400078e02ff */
[----:B------:R-:W-:-:S03]  /*0110*/  IMAD.X R13, RZ, RZ, UR7, P0 ;  /* 0x00000007ff0d7e24 */ /* 0x000fc600080e06ff */
[----:B------:R-:W-:-:S04]  /*0120*/  SHF.R.U32.HI R0, RZ, 0x10, R0 ;  /* 0x00000010ff007819 */ /* 0x000fc80000011600 */
[----:B------:R-:W-:-:S05]  /*0130*/  PRMT R0, R0, 0x9910, RZ ;  /* 0x0000991000007816 */ /* 0x000fca00000000ff */
[----:B------:R-:W-:Y:S01]  /*0140*/  IMAD R0, R0, 0x3, RZ ;  /* 0x0000000300007824 */ /* 0x000fe200078e02ff */
[----:B-1----:R-:W-:-:S03]  /*0150*/  IADD3 R6, P0, PT, R1, UR6, RZ ;  /* 0x0000000601067c10 */ /* 0x002fc6000ff1e0ff */
[----:B------:R-:W-:-:S05]  /*0160*/  IMAD.MOV R0, RZ, RZ, -R0 ;  /* 0x000000ffff007224 */ /* 0x000fca00078e0a00 */
[----:B------:R-:W-:-:S04]  /*0170*/  PRMT R5, R0, 0x7710, RZ ;  /* 0x0000771000057816 */ /* 0x000fc800000000ff */
[----:B------:R-:W-:Y:S01]  /*0180*/  IADD3 R0, PT, PT, R5, R2, RZ ;  /* 0x0000000205007210 */ /* 0x000fe20007ffe0ff */
[----:B------:R-:W-:-:S03]  /*0190*/  IMAD.U32 R5, RZ, RZ, UR9 ;  /* 0x00000009ff057e24 */ /* 0x000fc6000f8e00ff */
[----:B------:R-:W-:-:S05]  /*01a0*/  LOP3.LUT R0, R0, 0xffff, RZ, 0xc0, !PT ;  /* 0x0000ffff00007812 */ /* 0x000fca00078ec0ff */
[----:B0-----:R-:W-:Y:S04]  /*01b0*/  STG.E desc[UR4][R8.64], R0 ;  /* 0x0000000008007986 */ /* 0x001fe8000c101904 */
[----:B------:R0:W-:Y:S01]  /*01c0*/  STG.E.U8 desc[UR4][R12.64], R11 ;  /* 0x0000000b0c007986 */ /* 0x0001e2000c101104 */
[----:B------:R-:W1:Y:S01]  /*01d0*/  LDCU UR4, c[0x0][0x2fc] ;  /* 0x00005f80ff0477ac */ /* 0x000e620008000800 */
[----:B0-----:R-:W0:Y:S01]  /*01e0*/  LDC.64 R10, c[0x4][R10] ;  /* 0x010000000a0a7b82 */ /* 0x001e220000000a00 */
[----:B-1----:R-:W-:-:S07]  /*01f0*/  IADD3.X R7, PT, PT, RZ, UR4, RZ, P0, !PT ;  /* 0x00000004ff077c10 */ /* 0x002fce00087fe4ff */
[----:B------:R-:W-:-:S07]  /*0200*/  LEPC R20, `(.L_x_4) ;  /* 0x000000001014794e */ /* 0x000fce0000000000 */
[----:B0-----:R-:W-:Y:S05]  /*0210*/  CALL.ABS.NOINC R10 ;  /* 0x000000000a007343 */ /* 0x001fea0003c00000 */
.L_x_4:
[----:B------:R-:W-:Y:S05]  /*0220*/  EXIT ;  /* 0x000000000000794d */ /* 0x000fea0003800000 */
.L_x_5:
        /* <DEDUP_REMOVED lines=13> */
.L_x_21:


//--------------------- .text._Z37test_match_any_sync_default_alternatev --------------------------
	.section	.text._Z37test_match_any_sync_default_alternatev,"ax",@progbits
	.align	128
        .global         _Z37test_match_any_sync_default_alternatev
        .type           _Z37test_match_any_sync_default_alternatev,@function
        .size           _Z37test_match_any_sync_default_alternatev,(.L_x_22 - _Z37test_match_any_sync_default_alternatev)
        .other          _Z37test_match_any_sync_default_alternatev,@"STO_CUDA_ENTRY STV_DEFAULT"
_Z37test_match_any_sync_default_alternatev:
.text._Z37test_match_any_sync_default_alternatev:
[----:B------:R-:W0:Y:S01]  /*0000*/  LDC R1, c[0x0][0x37c] ;  /* 0x0000df00ff017b82 */ /* 0x000e220000000800 */
[----:B------:R-:W1:Y:S01]  /*0010*/  S2R R8, SR_TID.X ;  /* 0x0000000000087919 */ /* 0x000e620000002100 */
[----:B------:R-:W-:Y:S01]  /*0020*/  MOV R2, 0x0 ;  /* 0x0000000000027802 */ /* 0x000fe20000000f00 */
[----:B0-----:R-:W-:Y:S01]  /*0030*/  VIADD R1, R1, 0xfffffff8 ;  /* 0xfffffff801017836 */ /* 0x001fe20000000000 */
[----:B------:R-:W0:Y:S01]  /*0040*/  LDCU UR4, c[0x0][0x2f8] ;  /* 0x00005f00ff0477ac */ /* 0x000e220008000800 */
[----:B------:R-:W2:Y:S01]  /*0050*/  LDCU.64 UR6, c[0x4][0x38] ;  /* 0x01000700ff0677ac */ /* 0x000ea20008000a00 */
[----:B------:R-:W3:Y:S02]  /*0060*/  LDCU UR5, c[0x0][0x2fc] ;  /* 0x00005f80ff0577ac */ /* 0x000ee40008000800 */
[----:B0-----:R-:W-:Y:S01]  /*0070*/  IADD3 R6, P0, PT, R1, UR4, RZ ;  /* 0x0000000401067c10 */ /* 0x001fe2000ff1e0ff */
[----:B--2---:R-:W-:Y:S02]  /*0080*/  IMAD.U32 R4, RZ, RZ, UR6 ;  /* 0x00000006ff047e24 */ /* 0x004fe4000f8e00ff */
[----:B------:R-:W-:-:S02]  /*0090*/  IMAD.U32 R5, RZ, RZ, UR7 ;  /* 0x00000007ff057e24 */ /* 0x000fc4000f8e00ff */
[----:B---3--:R-:W-:Y:S01]  /*00a0*/  IMAD.X R7, RZ, RZ, UR5, P0 ;  /* 0x00000005ff077e24 */ /* 0x008fe200080e06ff */
[----:B-1----:R-:W-:-:S05]  /*00b0*/  LOP3.LUT R0, R8, 0xffff, RZ, 0xc0, !PT ;  /* 0x0000ffff08007812 */ /* 0x002fca00078ec0ff */
[----:B------:R-:W-:-:S05]  /*00c0*/  IMAD R0, R0, 0x5556, RZ ;  /* 0x0000555600007824 */ /* 0x000fca00078e02ff */
[----:B------:R-:W-:-:S04]  /*00d0*/  SHF.R.U32.HI R0, RZ, 0x10, R0 ;  /* 0x00000010ff007819 */ /* 0x000fc80000011600 */
[----:B------:R-:W-:-:S05]  /*00e0*/  PRMT R0, R0, 0x9910, RZ ;  /* 0x0000991000007816 */ /* 0x000fca00000000ff */
[----:B------:R-:W-:-:S04]  /*00f0*/  IMAD R0, R0, 0x3, RZ ;  /* 0x0000000300007824 */ /* 0x000fc800078e02ff */
[----:B------:R-:W-:-:S05]  /*0100*/  IMAD.MOV R0, RZ, RZ, -R0 ;  /* 0x000000ffff007224 */ /* 0x000fca00078e0a00 */
[----:B------:R-:W-:-:S05]  /*0110*/  PRMT R3, R0, 0x7710, RZ ;  /* 0x0000771000037816 */ /* 0x000fca00000000ff */
[----:B------:R-:W-:Y:S02]  /*0120*/  IMAD.IADD R0, R3, 0x1, R8 ;  /* 0x0000000103007824 */ /* 0x000fe400078e0208 */
[----:B------:R-:W0:Y:S03]  /*0130*/  LDC.64 R2, c[0x4][R2] ;  /* 0x0100000002027b82 */ /* 0x000e260000000a00 */
[----:B------:R-:W-:-:S05]  /*0140*/  LOP3.LUT R0, R0, 0xffff, RZ, 0xc0, !PT ;  /* 0x0000ffff00007812 */ /* 0x000fca00078ec0ff */
[----:B------:R-:W1:Y:S02]  /*0150*/  MATCH.ANY R9, R0 ;  /* 0x00000000000973a1 */ /* 0x000e6400000e8000 */
[----:B-1----:R1:W-:Y:S02]  /*0160*/  STL.64 [R1], R8 ;  /* 0x0000000801007387 */ /* 0x0023e40000100a00 */
[----:B------:R-:W-:-:S07]  /*0170*/  LEPC R20, `(.L_x_6) ;  /* 0x000000001014794e */ /* 0x000fce0000000000 */
[----:B01----:R-:W-:Y:S05]  /*0180*/  CALL.ABS.NOINC R2 ;  /* 0x0000000002007343 */ /* 0x003fea0003c00000 */
.L_x_6:
[----:B------:R-:W-:Y:S05]  /*0190*/  EXIT ;  /* 0x000000000000794d */ /* 0x000fea0003800000 */
.L_x_7:
        /* <DEDUP_REMOVED lines=14> */
.L_x_22:


//--------------------- .text._Z33test_match_any_sync_custom_simplev --------------------------
	.section	.text._Z33test_match_any_sync_custom_simplev,"ax",@progbits
	.align	128
        .global         _Z33test_match_any_sync_custom_simplev
        .type           _Z33test_match_any_sync_custom_simplev,@function
        .size           _Z33test_match_any_sync_custom_simplev,(.L_x_23 - _Z33test_match_any_sync_custom_simplev)
        .other          _Z33test_match_any_sync_custom_simplev,@"STO_CUDA_ENTRY STV_DEFAULT"
_Z33test_match_any_sync_custom_simplev:
.text._Z33test_match_any_sync_custom_simplev:
[----:B------:R-:W0:Y:S01]  /*0000*/  LDC R1, c[0x0][0x37c] ;  /* 0x0000df00ff017b82 */ /* 0x000e220000000800 */
[----:B------:R-:W1:Y:S07]  /*0010*/  S2R R4, SR_TID.X ;  /* 0x0000000000047919 */ /* 0x000e6e0000002100 */
[----:B------:R-:W2:Y:S01]  /*0020*/  LDC.64 R2, c[0x4][0x8] ;  /* 0x01000200ff027b82 */ /* 0x000ea20000000a00 */
[----:B------:R-:W1:Y:S01]  /*0030*/  LDCU.64 UR6, c[0x4][0x10] ;  /* 0x01000200ff0677ac */ /* 0x000e620008000a00 */
[----:B------:R-:W-:Y:S01]  /*0040*/  HFMA2 R9, -RZ, RZ, 0, 5.9604644775390625e-08 ;  /* 0x00000001ff097431 */ /* 0x000fe200000001ff */
[----:B------:R-:W-:Y:S01]  /*0050*/  MOV R0, 0x0 ;  /* 0x0000000000007802 */ /* 0x000fe20000000f00 */
[----:B0-----:R-:W-:Y:S01]  /*0060*/  VIADD R1, R1, 0xfffffff8 ;  /* 0xfffffff801017836 */ /* 0x001fe20000000000 */
[----:B------:R-:W0:Y:S01]  /*0070*/  LDCU.64 UR4, c[0x0][0x358] ;  /* 0x00006b00ff0477ac */ /* 0x000e220008000a00 */
[----:B------:R-:W-:Y:S01]  /*0080*/  IMAD.MOV.U32 R5, RZ, RZ, -0x1 ;  /* 0xffffffffff057424 */ /* 0x000fe200078e00ff */
[----:B------:R-:W3:Y:S01]  /*0090*/  LDCU.64 UR8, c[0x4][0x40] ;  /* 0x01000800ff0877ac */ /* 0x000ee20008000a00 */
[C---:B-1----:R-:W-:Y:S01]  /*00a0*/  IADD3 R10, P0, PT, R4.reuse, UR6, RZ ;  /* 0x00000006040a7c10 */ /* 0x042fe2000ff1e0ff */
[----:B--2---:R-:W-:Y:S01]  /*00b0*/  IMAD.WIDE.U32 R2, R4, 0x4, R2 ;  /* 0x0000000404027825 */ /* 0x004fe200078e0002 */
[----:B------:R-:W1:Y:S01]  /*00c0*/  LDCU UR6, c[0x0][0x2f8] ;  /* 0x00005f00ff0677ac */ /* 0x000e620008000800 */
[----:B------:R3:W-:Y:S02]  /*00d0*/  STL.64 [R1], R4 ;  /* 0x0000000401007387 */ /* 0x0007e40000100a00 */
[----:B------:R-:W-:-:S02]  /*00e0*/  IMAD.X R11, RZ, RZ, UR7, P0 ;  /* 0x00000007ff0b7e24 */ /* 0x000fc400080e06ff */
[----:B0-----:R-:W-:Y:S04]  /*00f0*/  STG.E desc[UR4][R2.64], RZ ;  /* 0x000000ff02007986 */ /* 0x001fe8000c101904 */
[----:B------:R0:W-:Y:S01]  /*0100*/  STG.E.U8 desc[UR4][R10.64], R9 ;  /* 0x000000090a007986 */ /* 0x0001e2000c101104 */
[----:B------:R-:W2:Y:S01]  /*0110*/  LDCU UR4, c[0x0][0x2fc] ;  /* 0x00005f80ff0477ac */ /* 0x000ea20008000800 */
[----:B---3--:R-:W-:Y:S01]  /*0120*/  MOV R4, UR8 ;  /* 0x0000000800047c02 */ /* 0x008fe20008000f00 */
[----:B------:R-:W-:Y:S01]  /*0130*/  IMAD.U32 R5, RZ, RZ, UR9 ;  /* 0x00000009ff057e24 */ /* 0x000fe2000f8e00ff */
[----:B-1----:R-:W-:Y:S01]  /*0140*/  IADD3 R6, P0, PT, R1, UR6, RZ ;  /* 0x0000000601067c10 */ /* 0x002fe2000ff1e0ff */
[----:B0-----:R0:W1:Y:S03]  /*0150*/  LDC.64 R8, c[0x4][R0] ;  /* 0x0100000000087b82 */ /* 0x0010660000000a00 */
[----:B--2---:R-:W-:-:S09]  /*0160*/  IADD3.X R7, PT, PT, RZ, UR4, RZ, P0, !PT ;  /* 0x00000004ff077c10 */ /* 0x004fd200087fe4ff */
[----:B------:R-:W-:-:S07]  /*0170*/  LEPC R20, `(.L_x_8) ;  /* 0x000000001014794e */ /* 0x000fce0000000000 */
[----:B01----:R-:W-:Y:S05]  /*0180*/  CALL.ABS.NOINC R8 ;  /* 0x0000000008007343 */ /* 0x003fea0003c00000 */
.L_x_8:
[----:B------:R-:W-:Y:S05]  /*0190*/  EXIT ;  /* 0x000000000000794d */ /* 0x000fea0003800000 */
.L_x_9:
        /* <DEDUP_REMOVED lines=14> */
.L_x_23:


//--------------------- .text._Z34test_match_any_sync_default_simplev --------------------------
	.section	.text._Z34test_match_any_sync_default_simplev,"ax",@progbits
	.align	128
        .global         _Z34test_match_any_sync_default_simplev
        .type           _Z34test_match_any_sync_default_simplev,@function
        .size           _Z34test_match_any_sync_default_simplev,(.L_x_24 - _Z34test_match_any_sync_default_simplev)
        .other          _Z34test_match_any_sync_default_simplev,@"STO_CUDA_ENTRY STV_DEFAULT"
_Z34test_match_any_sync_default_simplev:
.text._Z34test_match_any_sync_default_simplev:
[----:B------:R-:W0:Y:S01]  /*0000*/  LDC R1, c[0x0][0x37c] ;  /* 0x0000df00ff017b82 */ /* 0x000e220000000800 */
[----:B------:R-:W1:Y:S07]  /*0010*/  S2R R8, SR_TID.X ;  /* 0x0000000000087919 */ /* 0x000e6e0000002100 */
[----:B------:R-:W1:Y:S01]  /*0020*/  MATCH.ANY R9, RZ ;  /* 0x00000000ff0973a1 */ /* 0x000e6200000e8000 */
[----:B0-----:R-:W-:Y:S01]  /*0030*/  VIADD R1, R1, 0xfffffff8 ;  /* 0xfffffff801017836 */ /* 0x001fe20000000000 */
[----:B------:R-:W-:Y:S01]  /*0040*/  MOV R0, 0x0 ;  /* 0x0000000000007802 */ /* 0x000fe20000000f00 */
[----:B------:R-:W0:Y:S01]  /*0050*/  LDCU UR4, c[0x0][0x2f8] ;  /* 0x00005f00ff0477ac */ /* 0x000e220008000800 */
[----:B------:R-:W2:Y:S04]  /*0060*/  LDCU.64 UR6, c[0x4][0x38] ;  /* 0x01000700ff0677ac */ /* 0x000ea80008000a00 */
[----:B------:R3:W4:Y:S01]  /*0070*/  LDC.64 R2, c[0x4][R0] ;  /* 0x0100000000027b82 */ /* 0x0007220000000a00 */
[----:B------:R-:W5:Y:S01]  /*0080*/  LDCU UR5, c[0x0][0x2fc] ;  /* 0x00005f80ff0577ac */ /* 0x000f620008000800 */
[----:B0-----:R-:W-:Y:S01]  /*0090*/  IADD3 R6, P0, PT, R1, UR4, RZ ;  /* 0x0000000401067c10 */ /* 0x001fe2000ff1e0ff */
[----:B--2---:R-:W-:Y:S01]  /*00a0*/  IMAD.U32 R4, RZ, RZ, UR6 ;  /* 0x00000006ff047e24 */ /* 0x004fe2000f8e00ff */
[----:B------:R-:W-:-:S03]  /*00b0*/  MOV R5, UR7 ;  /* 0x0000000700057c02 */ /* 0x000fc60008000f00 */
[----:B-----5:R-:W-:Y:S01]  /*00c0*/  IMAD.X R7, RZ, RZ, UR5, P0 ;  /* 0x00000005ff077e24 */ /* 0x020fe200080e06ff */
[----:B-1----:R3:W-:Y:S07]  /*00d0*/  STL.64 [R1], R8 ;  /* 0x0000000801007387 */ /* 0x0027ee0000100a00 */
[----:B------:R-:W-:-:S07]  /*00e0*/  LEPC R20, `(.L_x_10) ;  /* 0x000000001014794e */ /* 0x000fce0000000000 */
[----:B---34-:R-:W-:Y:S05]  /*00f0*/  CALL.ABS.NOINC R2 ;  /* 0x0000000002007343 */ /* 0x018fea0003c00000 */
.L_x_10:
[----:B------:R-:W-:Y:S05]  /*0100*/  EXIT ;  /* 0x000000000000794d */ /* 0x000fea0003800000 */
.L_x_11:
        /* <DEDUP_REMOVED lines=15> */
.L_x_24:


//--------------------- .text._Z32test_match_all_sync_custom_falsev --------------------------
	.section	.text._Z32test_match_all_sync_custom_falsev,"ax",@progbits
	.align	128
        .global         _Z32test_match_all_sync_custom_falsev
        .type           _Z32test_match_all_sync_custom_falsev,@function
        .size           _Z32test_match_all_sync_custom_falsev,(.L_x_25 - _Z32test_match_all_sync_custom_falsev)
        .other          _Z32test_match_all_sync_custom_falsev,@"STO_CUDA_ENTRY STV_DEFAULT"
_Z32test_match_all_sync_custom_falsev:
.text._Z32test_match_all_sync_custom_falsev:
        /* <DEDUP_REMOVED lines=15> */
[----:B------:R2:W4:Y:S01]  /*00f0*/  LDG.E R0, desc[UR4][R6.64] ;  /* 0x0000000406007981 */ /* 0x000522000c1e1900 */
[C---:B0-----:R-:W-:Y:S01]  /*0100*/  IMAD.WIDE.U32 R2, R4.reuse, 0x4, R2 ;  /* 0x0000000404027825 */ /* 0x041fe200078e0002 */
[----:B-1----:R-:W-:Y:S01]  /*0110*/  IADD3 R10, P0, PT, R4, UR6, RZ ;  /* 0x00000006040a7c10 */ /* 0x002fe2000ff1e0ff */
[----:B------:R-:W2:Y:S01]  /*0120*/  LDCU UR6, c[0x0][0x2f8] ;  /* 0x00005f00ff0677ac */ /* 0x000ea20008000800 */
[----:B------:R-:W-:Y:S01]  /*0130*/  MOV R8, 0x0 ;  /* 0x0000000000087802 */ /* 0x000fe20000000f00 */
[----:B------:R0:W-:Y:S02]  /*0140*/  STL [R1], R4 ;  /* 0x0000000401007387 */ /* 0x0001e40000100800 */
[----:B------:R-:W-:-:S02]  /*0150*/  IMAD.X R11, RZ, RZ, UR7, P0 ;  /* 0x00000007ff0b7e24 */ /* 0x000fc400080e06ff */
[----:B---3--:R-:W-:Y:S01]  /*0160*/  IMAD.U32 R5, RZ, RZ, UR9 ;  /* 0x00000009ff057e24 */ /* 0x008fe2000f8e00ff */
[----:B0-----:R-:W-:Y:S02]  /*0170*/  MOV R4, UR8 ;  /* 0x0000000800047c02 */ /* 0x001fe40008000f00 */
[----:B--2---:R-:W-:Y:S01]  /*0180*/  IADD3 R6, P0, PT, R1, UR6, RZ ;  /* 0x0000000601067c10 */ /* 0x004fe2000ff1e0ff */
[----:B----4-:R-:W-:Y:S04]  /*0190*/  STG.E desc[UR4][R2.64], R0 ;  /* 0x0000000002007986 */ /* 0x010fe8000c101904 */
[----:B------:R0:W-:Y:S01]  /*01a0*/  STG.E.U8 desc[UR4][R10.64], R9 ;  /* 0x000000090a007986 */ /* 0x0001e2000c101104 */
[----:B------:R-:W1:Y:S01]  /*01b0*/  LDCU UR4, c[0x0][0x2fc] ;  /* 0x00005f80ff0477ac */ /* 0x000e620008000800 */
[----:B0-----:R-:W0:Y:S01]  /*01c0*/  LDC.64 R8, c[0x4][R8] ;  /* 0x0100000008087b82 */ /* 0x001e220000000a00 */
[----:B-1----:R-:W-:-:S07]  /*01d0*/  IADD3.X R7, PT, PT, RZ, UR4, RZ, P0, !PT ;  /* 0x00000004ff077c10 */ /* 0x002fce00087fe4ff */
[----:B------:R-:W-:-:S07]  /*01e0*/  LEPC R20, `(.L_x_12) ;  /* 0x000000001014794e */ /* 0x000fce0000000000 */
[----:B0-----:R-:W-:Y:S05]  /*01f0*/  CALL.ABS.NOINC R8 ;  /* 0x0000000008007343 */ /* 0x001fea0003c00000 */
.L_x_12:
[----:B------:R-:W-:Y:S05]  /*0200*/  EXIT ;  /* 0x000000000000794d */ /* 0x000fea0003800000 */
.L_x_13:
        /* <DEDUP_REMOVED lines=15> */
.L_x_25:


//--------------------- .text._Z33test_match_all_sync_default_falsev --------------------------
	.section	.text._Z33test_match_all_sync_default_falsev,"ax",@progbits
	.align	128
        .global         _Z33test_match_all_sync_default_falsev
        .type           _Z33test_match_all_sync_default_falsev,@function
        .size           _Z33test_match_all_sync_default_falsev,(.L_x_26 - _Z33test_match_all_sync_default_falsev)
        .other          _Z33test_match_all_sync_default_falsev,@"STO_CUDA_ENTRY STV_DEFAULT"
_Z33test_match_all_sync_default_falsev:
.text._Z33test_match_all_sync_default_falsev:
        /* <DEDUP_REMOVED lines=8> */
[----:B-1----:R-:W-:-:S13]  /*0080*/  ISETP.EQ.U32.AND P0, PT, R0, UR7, PT ;  /* 0x0000000700007c0c */ /* 0x002fda000bf02070 */
[----:B--2---:R0:W-:Y:S04]  /*0090*/  @P0 REDG.E.ADD.STRONG.GPU desc[UR4][R2.64], R5 ;  /* 0x000000050200098e */ /* 0x0041e8000c12e104 */
[----:B------:R-:W2:Y:S01]  /*00a0*/  LDG.E R0, desc[UR4][R2.64] ;  /* 0x0000000402007981 */ /* 0x000ea2000c1e1900 */
[----:B------:R-:W1:Y:S02]  /*00b0*/  LDCU UR4, c[0x0][0x2f8] ;  /* 0x00005f00ff0477ac */ /* 0x000e640008000800 */
[----:B-1----:R-:W-:Y:S01]  /*00c0*/  IADD3 R6, P1, PT, R1, UR4, RZ ;  /* 0x0000000401067c10 */ /* 0x002fe2000ff3e0ff */
[----:B--2---:R-:W1:Y:S02]  /*00d0*/  MATCH.ALL PT, R0, R0 ;  /* 0x00000000000073a1 */ /* 0x004e6400000e0000 */
[----:B-1----:R-:W-:-:S13]  /*00e0*/  ISETP.EQ.AND P0, PT, R0, RZ, !PT ;  /* 0x000000ff0000720c */ /* 0x002fda0007f02270 */
[----:B0-----:R-:W-:Y:S05]  /*00f0*/  @P0 EXIT ;  /* 0x000000000000094d */ /* 0x001fea0003800000 */
[----:B------:R-:W0:Y:S01]  /*0100*/  S2R R8, SR_TID.X ;  /* 0x0000000000087919 */ /* 0x000e220000002100 */
[----:B------:R-:W-:Y:S01]  /*0110*/  MOV R0, 0x0 ;  /* 0x0000000000007802 */ /* 0x000fe20000000f00 */
[----:B------:R-:W1:Y:S03]  /*0120*/  LDCU UR4, c[0x0][0x2fc] ;  /* 0x00005f80ff0477ac */ /* 0x000e660008000800 */
[----:B------:R2:W3:Y:S01]  /*0130*/  LDC.64 R2, c[0x4][R0] ;  /* 0x0100000000027b82 */ /* 0x0004e20000000a00 */
[----:B------:R-:W4:Y:S01]  /*0140*/  LDCU.64 UR6, c[0x4][0x30] ;  /* 0x01000600ff0677ac */ /* 0x000f220008000a00 */
[----:B-1----:R-:W-:Y:S02]  /*0150*/  IMAD.X R7, RZ, RZ, UR4, P1 ;  /* 0x00000004ff077e24 */ /* 0x002fe400088e06ff */
[----:B----4-:R-:W-:Y:S02]  /*0160*/  IMAD.U32 R4, RZ, RZ, UR6 ;  /* 0x00000006ff047e24 */ /* 0x010fe4000f8e00ff */
[----:B------:R-:W-:Y:S01]  /*0170*/  IMAD.U32 R5, RZ, RZ, UR7 ;  /* 0x00000007ff057e24 */ /* 0x000fe2000f8e00ff */
[----:B0-----:R2:W-:Y:S06]  /*0180*/  STL [R1], R8 ;  /* 0x0000000801007387 */ /* 0x0015ec0000100800 */
[----:B------:R-:W-:-:S07]  /*0190*/  LEPC R20, `(.L_x_14) ;  /* 0x000000001014794e */ /* 0x000fce0000000000 */
[----:B--23--:R-:W-:Y:S05]  /*01a0*/  CALL.ABS.NOINC R2 ;  /* 0x0000000002007343 */ /* 0x00cfea0003c00000 */
.L_x_14:
[----:B------:R-:W-:Y:S05]  /*01b0*/  EXIT ;  /* 0x000000000000794d */ /* 0x000fea0003800000 */
.L_x_15:
        /* <DEDUP_REMOVED lines=12> */
.L_x_26:


//--------------------- .text._Z31test_match_all_sync_custom_truei --------------------------
	.section	.text._Z31test_match_all_sync_custom_truei,"ax",@progbits
	.align	128
        .global         _Z31test_match_all_sync_custom_truei
        .type           _Z31test_match_all_sync_custom_truei,@function
        .size           _Z31test_match_all_sync_custom_truei,(.L_x_27 - _Z31test_match_all_sync_custom_truei)
        .other          _Z31test_match_all_sync_custom_truei,@"STO_CUDA_ENTRY STV_DEFAULT"
_Z31test_match_all_sync_custom_truei:
.text._Z31test_match_all_sync_custom_truei:
[----:B------:R-:W-:Y:S01]  /*0000*/  LDC R1, c[0x0][0x37c] ;  /* 0x0000df00ff017b82 */ /* 0x000fe20000000800 */
[----:B------:R-:W0:Y:S07]  /*0010*/  S2R R5, SR_TID.X ;  /* 0x0000000000057919 */ /* 0x000e2e0000002100 */
[----:B------:R-:W1:Y:S01]  /*0020*/  LDC.64 R2, c[0x4][0x18] ;  /* 0x01000600ff027b82 */ /* 0x000e620000000a00 */
[----:B------:R-:W0:Y:S01]  /*0030*/  LDCU.64 UR6, c[0x4][0x20] ;  /* 0x01000400ff0677ac */ /* 0x000e220008000a00 */
[----:B------:R-:W-:Y:S01]  /*0040*/  HFMA2 R0, -RZ, RZ, 0, 5.9604644775390625e-08 ;  /* 0x00000001ff007431 */ /* 0x000fe200000001ff */
[----:B------:R-:W2:Y:S05]  /*0050*/  LDCU.64 UR4, c[0x0][0x358] ;  /* 0x00006b00ff0477ac */ /* 0x000eaa0008000a00 */
[----:B------:R-:W2:Y:S01]  /*0060*/  LDC R7, c[0x0][0x380] ;  /* 0x0000e000ff077b82 */ /* 0x000ea20000000800 */
[C---:B0-----:R-:W-:Y:S01]  /*0070*/  IADD3 R4, P0, PT, R5.reuse, UR6, RZ ;  /* 0x0000000605047c10 */ /* 0x041fe2000ff1e0ff */
[----:B-1----:R-:W-:-:S03]  /*0080*/  IMAD.WIDE.U32 R2, R5, 0x4, R2 ;  /* 0x0000000405027825 */ /* 0x002fc600078e0002 */
[----:B------:R-:W-:Y:S02]  /*0090*/  IADD3.X R5, PT, PT, RZ, UR7, RZ, P0, !PT ;  /* 0x00000007ff057c10 */ /* 0x000fe400087fe4ff */
[----:B--2---:R-:W-:Y:S04]  /*00a0*/  STG.E desc[UR4][R2.64], R7 ;  /* 0x0000000702007986 */ /* 0x004fe8000c101904 */
[----:B------:R-:W-:Y:S01]  /*00b0*/  STG.E.U8 desc[UR4][R4.64], R0 ;  /* 0x0000000004007986 */ /* 0x000fe2000c101104 */
[----:B------:R-:W-:Y:S05]  /*00c0*/  EXIT ;  /* 0x000000000000794d */ /* 0x000fea0003800000 */
.L_x_16:
        /* <DEDUP_REMOVED lines=11> */
.L_x_27:


//--------------------- .text._Z32test_match_all_sync_default_truei --------------------------
	.section	.text._Z32test_match_all_sync_default_truei,"ax",@progbits
	.align	128
        .global         _Z32test_match_all_sync_default_truei
        .type           _Z32test_match_all_sync_default_truei,@function
        .size           _Z32test_match_all_sync_default_truei,(.L_x_28 - _Z32test_match_all_sync_default_truei)
        .other          _Z32test_match_all_sync_default_truei,@"STO_CUDA_ENTRY STV_DEFAULT"
_Z32test_match_all_sync_default_truei:
.text._Z32test_match_all_sync_default_truei:
[----:B------:R-:W0:Y:S08]  /*0000*/  LDC R1, c[0x0][0x37c] ;  /* 0x0000df00ff017b82 */ /* 0x000e300000000800 */
[----:B------:R-:W1:Y:S01]  /*0010*/  LDC R0, c[0x0][0x380] ;  /* 0x0000e000ff007b82 */ /* 0x000e620000000800 */
[----:B------:R-:W2:Y:S01]  /*0020*/  LDCU UR4, c[0x0][0x2f8] ;  /* 0x00005f00ff0477ac */ /* 0x000ea20008000800 */
[----:B0-----:R-:W-:-:S05]  /*0030*/  VIADD R1, R1, 0xfffffff8 ;  /* 0xfffffff801017836 */ /* 0x001fca0000000000 */
[----:B--2---:R-:W-:Y:S01]  /*0040*/  IADD3 R6, P0, PT, R1, UR4, RZ ;  /* 0x0000000401067c10 */ /* 0x004fe2000ff1e0ff */
[----:B-1----:R-:W0:Y:S02]  /*0050*/  MATCH.ALL PT, R0, R0 ;  /* 0x00000000000073a1 */ /* 0x002e2400000e0000 */
[----:B0-----:R-:W-:-:S13]  /*0060*/  ISETP.EQ.AND P1, PT, R0, -0x1, PT ;  /* 0xffffffff0000780c */ /* 0x001fda0003f22270 */
[----:B------:R-:W-:Y:S05]  /*0070*/  @P1 EXIT ;  /* 0x000000000000194d */ /* 0x000fea0003800000 */
        /* <DEDUP_REMOVED lines=11> */
.L_x_17:
[----:B------:R-:W-:Y:S05]  /*0130*/  EXIT ;  /* 0x000000000000794d */ /* 0x000fea0003800000 */
.L_x_18:
        /* <DEDUP_REMOVED lines=12> */
.L_x_28:


//--------------------- .nv.global.init           --------------------------
	.section	.nv.global.init,"aw",@progbits
.nv.global.init:
	.type		$str,@object
	.size		$str,($str$2 - $str)
$str:
        /*0000*/ 	.byte	0x54, 0x68, 0x72, 0x65, 0x61, 0x64, 0x20, 0x25, 0x64, 0x20, 0x66, 0x61, 0x69, 0x6c, 0x65, 0x64
        /*0010*/ 	.byte	0x2e, 0x0a, 0x00
	.type		$str$2,@object
	.size		$str$2,($str$1 - $str$2)
$str$2:
        /*0013*/ 	.byte	0x43, 0x75, 0x73, 0x74, 0x6f, 0x6d, 0x20, 0x74, 0x68, 0x72, 0x65, 0x61, 0x64, 0x20, 0x25, 0x64
        /*0023*/ 	.byte	0x20, 0x66, 0x69, 0x6e, 0x61, 0x6c, 0x20, 0x76, 0x61, 0x6c, 0x75, 0x65, 0x20, 0x3d, 0x20, 0x25
        /*0033*/ 	.byte	0x64, 0x0a, 0x00
	.type		$str$1,@object
	.size		$str$1,(.L_6 - $str$1)
$str$1:
        /*0036*/ 	.byte	0x44, 0x65, 0x66, 0x61, 0x75, 0x6c, 0x74, 0x20, 0x74, 0x68, 0x72, 0x65, 0x61, 0x64, 0x20, 0x25
        /*0046*/ 	.byte	0x64, 0x20, 0x66, 0x69, 0x6e, 0x61, 0x6c, 0x20, 0x76, 0x61, 0x6c, 0x75, 0x65, 0x20, 0x3d, 0x20
        /*0056*/ 	.byte	0x25, 0x64, 0x0a, 0x00
.L_6:


//--------------------- .nv.shared.reserved.0     --------------------------
	.section	.nv.shared.reserved.0,"aw",@nobits
	.weak		__nv_reservedSMEM_offset_0_alias
	.size		__nv_reservedSMEM_offset_0_alias, 0, 64
	.other		__nv_reservedSMEM_offset_0_alias,@"STO_CUDA_RESERVED_SHARED STV_DEFAULT"
__nv_reservedSMEM_offset_0_alias:
	.zero		0
	.zero		64


//--------------------- .nv.global                --------------------------
	.section	.nv.global,"aw",@nobits
	.align	4
.nv.global:
	.type		val,@object
	.size		val,(match_any_sync_shared_var_arr - val)
val:
	.zero		4
	.type		match_any_sync_shared_var_arr,@object
	.size		match_any_sync_shared_var_arr,(match_all_sync_shared_var_arr - match_any_sync_shared_var_arr)
match_any_sync_shared_var_arr:
	.zero		128
	.type		match_all_sync_shared_var_arr,@object
	.size		match_all_sync_shared_var_arr,(match_all_sync_updated - match_all_sync_shared_var_arr)
match_all_sync_shared_var_arr:
	.zero		128
	.type		match_all_sync_updated,@object
	.size		match_all_sync_updated,(match_any_sync_updated - match_all_sync_updated)
match_all_sync_updated:
	.zero		32
	.type		match_any_sync_updated,@object
	.size		match_any_sync_updated,(.L_1 - match_any_sync_updated)
match_any_sync_updated:
	.zero		32
.L_1:


//--------------------- .nv.constant0._Z33test_match_any_sync_custom_uniquev --------------------------
	.section	.nv.constant0._Z33test_match_any_sync_custom_uniquev,"a",@progbits
	.sectionflags	@""
	.align	4
.nv.constant0._Z33test_match_any_sync_custom_uniquev:
	.zero		896


//--------------------- .nv.constant0._Z34test_match_any_sync_default_uniquev --------------------------
	.section	.nv.constant0._Z34test_match_any_sync_default_uniquev,"a",@progbits
	.sectionflags	@""
	.align	4
.nv.constant0._Z34test_match_any_sync_default_uniquev:
	.zero		896


//--------------------- .nv.constant0._Z36test_match_any_sync_custom_alternatev --------------------------
	.section	.nv.constant0._Z36test_match_any_sync_custom_alternatev,"a",@progbits
	.sectionflags	@""
	.align	4
.nv.constant0._Z36test_match_any_sync_custom_alternatev:
	.zero		896


//--------------------- .nv.constant0._Z37test_match_any_sync_default_alternatev --------------------------
	.section	.nv.constant0._Z37test_match_any_sync_default_alternatev,"a",@progbits
	.sectionflags	@""
	.align	4
.nv.constant0._Z37test_match_any_sync_default_alternatev:
	.zero		896


//--------------------- .nv.constant0._Z33test_match_any_sync_custom_simplev --------------------------
	.section	.nv.constant0._Z33test_match_any_sync_custom_simplev,"a",@progbits
	.sectionflags	@""
	.align	4
.nv.constant0._Z33test_match_any_sync_custom_simplev:
	.zero		896


//--------------------- .nv.constant0._Z34test_match_any_sync_default_simplev --------------------------
	.section	.nv.constant0._Z34test_match_any_sync_default_simplev,"a",@progbits
	.sectionflags	@""
	.align	4
.nv.constant0._Z34test_match_any_sync_default_simplev:
	.zero		896


//--------------------- .nv.constant0._Z32test_match_all_sync_custom_falsev --------------------------
	.section	.nv.constant0._Z32test_match_all_sync_custom_falsev,"a",@progbits
	.sectionflags	@""
	.align	4
.nv.constant0._Z32test_match_all_sync_custom_falsev:
	.zero		896


//--------------------- .nv.constant0._Z33test_match_all_sync_default_falsev --------------------------
	.section	.nv.constant0._Z33test_match_all_sync_default_falsev,"a",@progbits
	.sectionflags	@""
	.align	4
.nv.constant0._Z33test_match_all_sync_default_falsev:
	.zero		896


//--------------------- .nv.constant0._Z31test_match_all_sync_custom_truei --------------------------
	.section	.nv.constant0._Z31test_match_all_sync_custom_truei,"a",@progbits
	.sectionflags	@""
	.align	4
.nv.constant0._Z31test_match_all_sync_custom_truei:
	.zero		900


//--------------------- .nv.constant0._Z32test_match_all_sync_default_truei --------------------------
	.section	.nv.constant0._Z32test_match_all_sync_default_truei,"a",@progbits
	.sectionflags	@""
	.align	4
.nv.constant0._Z32test_match_all_sync_default_truei:
	.zero		900


//--------------------- SYMBOLS --------------------------

	.type		.nv.reservedSmem.offset0,@object
	.size		.nv.reservedSmem.offset0,0x4
	.type		vprintf,@function
